//
// Generated by NVIDIA NVVM Compiler
//
// Compiler Build ID: CL-36424714
// Cuda compilation tools, release 13.0, V13.0.88
// Based on NVVM 20.0.0
//

.version 9.0
.target sm_100
.address_size 64

	// .globl	_Z21MatVectMultiplicationPKfS0_S0_S0_S0_iiPf
.func  (.param .b64 func_retval0) __internal_accurate_pow
(
	.param .b64 __internal_accurate_pow_param_0
)
;

.visible .entry _Z21MatVectMultiplicationPKfS0_S0_S0_S0_iiPf(
	.param .u64 .ptr .align 1 _Z21MatVectMultiplicationPKfS0_S0_S0_S0_iiPf_param_0,
	.param .u64 .ptr .align 1 _Z21MatVectMultiplicationPKfS0_S0_S0_S0_iiPf_param_1,
	.param .u64 .ptr .align 1 _Z21MatVectMultiplicationPKfS0_S0_S0_S0_iiPf_param_2,
	.param .u64 .ptr .align 1 _Z21MatVectMultiplicationPKfS0_S0_S0_S0_iiPf_param_3,
	.param .u64 .ptr .align 1 _Z21MatVectMultiplicationPKfS0_S0_S0_S0_iiPf_param_4,
	.param .u32 _Z21MatVectMultiplicationPKfS0_S0_S0_S0_iiPf_param_5,
	.param .u32 _Z21MatVectMultiplicationPKfS0_S0_S0_S0_iiPf_param_6,
	.param .u64 .ptr .align 1 _Z21MatVectMultiplicationPKfS0_S0_S0_S0_iiPf_param_7
)
{
	.reg .pred 	%p<54>;
	.reg .b32 	%r<171>;
	.reg .b32 	%f<31>;
	.reg .b64 	%rd<25>;
	.reg .b64 	%fd<260>;

	ld.param.u64 	%rd8, [_Z21MatVectMultiplicationPKfS0_S0_S0_S0_iiPf_param_0];
	ld.param.u64 	%rd13, [_Z21MatVectMultiplicationPKfS0_S0_S0_S0_iiPf_param_3];
	ld.param.u64 	%rd11, [_Z21MatVectMultiplicationPKfS0_S0_S0_S0_iiPf_param_4];
	ld.param.u32 	%r56, [_Z21MatVectMultiplicationPKfS0_S0_S0_S0_iiPf_param_5];
	ld.param.u32 	%r55, [_Z21MatVectMultiplicationPKfS0_S0_S0_S0_iiPf_param_6];
	ld.param.u64 	%rd12, [_Z21MatVectMultiplicationPKfS0_S0_S0_S0_iiPf_param_7];
	cvta.to.global.u64 	%rd1, %rd13;
	mov.u32 	%r57, %ctaid.x;
	mov.u32 	%r58, %ntid.x;
	mov.u32 	%r59, %tid.x;
	mad.lo.s32 	%r60, %r57, %r58, %r59;
	mov.u32 	%r61, %ctaid.y;
	mov.u32 	%r62, %ntid.y;
	mov.u32 	%r63, %tid.y;
	mad.lo.s32 	%r64, %r61, %r62, %r63;
	mov.u32 	%r65, %nctaid.x;
	mul.lo.s32 	%r66, %r65, %r64;
	shl.b32 	%r67, %r66, 4;
	add.s32 	%r1, %r60, %r67;
	setp.ge.s32 	%p2, %r1, %r56;
	@%p2 bra 	$L__BB0_49;
	cvta.to.global.u64 	%rd14, %rd8;
	cvta.to.global.u64 	%rd15, %rd12;
	mul.wide.s32 	%rd16, %r1, 4;
	add.s64 	%rd2, %rd15, %rd16;
	mov.b32 	%r68, 0;
	st.global.u32 	[%rd2], %r68;
	setp.lt.s32 	%p3, %r55, 1;
	add.s64 	%rd3, %rd14, %rd16;
	mov.f64 	%fd247, 0d0000000000000000;
	@%p3 bra 	$L__BB0_20;
	mov.f64 	%fd57, 0d4000000000000000;
	{
	.reg .b32 %temp; 
	mov.b64 	{%temp, %r2}, %fd57;
	}
	and.b32  	%r3, %r2, 2146435072;
	setp.eq.s32 	%p4, %r3, 1062207488;
	setp.lt.s32 	%p5, %r2, 0;
	selp.b32 	%r4, 0, 2146435072, %p5;
	and.b32  	%r69, %r2, 2147483647;
	setp.ne.s32 	%p6, %r69, 1071644672;
	and.pred  	%p1, %p4, %p6;
	or.b32  	%r5, %r4, -2147483648;
	neg.s32 	%r154, %r55;
	cvta.to.global.u64 	%rd24, %rd11;
	mul.lo.s32 	%r153, %r55, %r1;
	mov.f32 	%f30, 0f00000000;
$L__BB0_3:
	setp.lt.s32 	%p7, %r2, 0;
	setp.eq.s32 	%p8, %r3, 1062207488;
	ld.global.f32 	%f2, [%rd24];
	cvt.f64.f32 	%fd1, %f2;
	{
	.reg .b32 %temp; 
	mov.b64 	{%temp, %r10}, %fd1;
	}
	abs.f64 	%fd2, %fd1;
	{ // callseq 0, 0
	.param .b64 param0;
	st.param.f64 	[param0], %fd2;
	.param .b64 retval0;
	call.uni (retval0), 
	__internal_accurate_pow, 
	(
	param0
	);
	ld.param.f64 	%fd58, [retval0];
	} // callseq 0
	setp.lt.s32 	%p10, %r10, 0;
	neg.f64 	%fd60, %fd58;
	selp.f64 	%fd61, %fd60, %fd58, %p8;
	selp.f64 	%fd62, %fd61, %fd58, %p10;
	setp.eq.f32 	%p11, %f2, 0f00000000;
	selp.b32 	%r70, %r10, 0, %p8;
	or.b32  	%r71, %r70, 2146435072;
	selp.b32 	%r72, %r71, %r70, %p7;
	mov.b32 	%r73, 0;
	mov.b64 	%fd63, {%r73, %r72};
	selp.f64 	%fd244, %fd63, %fd62, %p11;
	add.f64 	%fd64, %fd1, 0d4000000000000000;
	{
	.reg .b32 %temp; 
	mov.b64 	{%temp, %r74}, %fd64;
	}
	and.b32  	%r75, %r74, 2146435072;
	setp.ne.s32 	%p12, %r75, 2146435072;
	@%p12 bra 	$L__BB0_8;
	setp.num.f32 	%p13, %f2, %f2;
	@%p13 bra 	$L__BB0_6;
	mov.f64 	%fd65, 0d4000000000000000;
	add.rn.f64 	%fd244, %fd1, %fd65;
	bra.uni 	$L__BB0_8;
$L__BB0_6:
	setp.neu.f64 	%p14, %fd2, 0d7FF0000000000000;
	@%p14 bra 	$L__BB0_8;
	setp.lt.s32 	%p15, %r10, 0;
	selp.b32 	%r76, %r5, %r4, %p1;
	selp.b32 	%r77, %r76, %r4, %p15;
	mov.b32 	%r78, 0;
	mov.b64 	%fd244, {%r78, %r77};
$L__BB0_8:
	ld.param.u64 	%rd22, [_Z21MatVectMultiplicationPKfS0_S0_S0_S0_iiPf_param_1];
	mul.wide.s32 	%rd17, %r153, 4;
	cvta.to.global.u64 	%rd18, %rd22;
	add.s64 	%rd6, %rd18, %rd17;
	setp.lt.s32 	%p16, %r2, 0;
	setp.eq.s32 	%p17, %r3, 1062207488;
	setp.eq.f32 	%p19, %f2, 0f3F800000;
	selp.f64 	%fd66, 0d3FF0000000000000, %fd244, %p19;
	ld.global.f32 	%f12, [%rd1];
	mul.f32 	%f13, %f12, 0f40800000;
	cvt.f64.f32 	%fd67, %f13;
	div.rn.f64 	%fd68, %fd66, %fd67;
	cvt.f64.f32 	%fd69, %f30;
	add.f64 	%fd70, %fd68, %fd69;
	cvt.rn.f32.f64 	%f3, %fd70;
	st.global.f32 	[%rd2], %f3;
	ld.global.f32 	%f4, [%rd6];
	cvt.f64.f32 	%fd7, %f4;
	{
	.reg .b32 %temp; 
	mov.b64 	{%temp, %r11}, %fd7;
	}
	abs.f64 	%fd8, %fd7;
	{ // callseq 1, 0
	.param .b64 param0;
	st.param.f64 	[param0], %fd8;
	.param .b64 retval0;
	call.uni (retval0), 
	__internal_accurate_pow, 
	(
	param0
	);
	ld.param.f64 	%fd71, [retval0];
	} // callseq 1
	setp.lt.s32 	%p20, %r11, 0;
	neg.f64 	%fd73, %fd71;
	selp.f64 	%fd74, %fd73, %fd71, %p17;
	selp.f64 	%fd75, %fd74, %fd71, %p20;
	setp.eq.f32 	%p21, %f4, 0f00000000;
	selp.b32 	%r79, %r11, 0, %p17;
	or.b32  	%r80, %r79, 2146435072;
	selp.b32 	%r81, %r80, %r79, %p16;
	mov.b32 	%r82, 0;
	mov.b64 	%fd76, {%r82, %r81};
	selp.f64 	%fd245, %fd76, %fd75, %p21;
	add.f64 	%fd77, %fd7, 0d4000000000000000;
	{
	.reg .b32 %temp; 
	mov.b64 	{%temp, %r83}, %fd77;
	}
	and.b32  	%r84, %r83, 2146435072;
	setp.ne.s32 	%p22, %r84, 2146435072;
	@%p22 bra 	$L__BB0_13;
	setp.num.f32 	%p23, %f4, %f4;
	@%p23 bra 	$L__BB0_11;
	mov.f64 	%fd78, 0d4000000000000000;
	add.rn.f64 	%fd245, %fd7, %fd78;
	bra.uni 	$L__BB0_13;
$L__BB0_11:
	setp.neu.f64 	%p24, %fd8, 0d7FF0000000000000;
	@%p24 bra 	$L__BB0_13;
	setp.lt.s32 	%p25, %r11, 0;
	selp.b32 	%r85, %r5, %r4, %p1;
	selp.b32 	%r86, %r85, %r4, %p25;
	mov.b32 	%r87, 0;
	mov.b64 	%fd245, {%r87, %r86};
$L__BB0_13:
	setp.lt.s32 	%p26, %r2, 0;
	setp.eq.s32 	%p27, %r3, 1062207488;
	setp.eq.f32 	%p29, %f4, 0f3F800000;
	selp.f64 	%fd79, 0d3FF0000000000000, %fd245, %p29;
	ld.global.f32 	%f14, [%rd3];
	mul.f32 	%f15, %f14, 0f40800000;
	cvt.f64.f32 	%fd80, %f15;
	div.rn.f64 	%fd81, %fd79, %fd80;
	cvt.f64.f32 	%fd82, %f3;
	add.f64 	%fd83, %fd81, %fd82;
	cvt.rn.f32.f64 	%f5, %fd83;
	st.global.f32 	[%rd2], %f5;
	ld.global.f32 	%f16, [%rd6];
	ld.global.f32 	%f17, [%rd24];
	add.f32 	%f6, %f16, %f17;
	cvt.f64.f32 	%fd13, %f6;
	{
	.reg .b32 %temp; 
	mov.b64 	{%temp, %r12}, %fd13;
	}
	abs.f64 	%fd14, %fd13;
	{ // callseq 2, 0
	.param .b64 param0;
	st.param.f64 	[param0], %fd14;
	.param .b64 retval0;
	call.uni (retval0), 
	__internal_accurate_pow, 
	(
	param0
	);
	ld.param.f64 	%fd84, [retval0];
	} // callseq 2
	setp.lt.s32 	%p30, %r12, 0;
	neg.f64 	%fd86, %fd84;
	selp.f64 	%fd87, %fd86, %fd84, %p27;
	selp.f64 	%fd88, %fd87, %fd84, %p30;
	setp.eq.f32 	%p31, %f6, 0f00000000;
	selp.b32 	%r88, %r12, 0, %p27;
	or.b32  	%r89, %r88, 2146435072;
	selp.b32 	%r90, %r89, %r88, %p26;
	mov.b32 	%r91, 0;
	mov.b64 	%fd89, {%r91, %r90};
	selp.f64 	%fd246, %fd89, %fd88, %p31;
	add.f64 	%fd90, %fd13, 0d4000000000000000;
	{
	.reg .b32 %temp; 
	mov.b64 	{%temp, %r92}, %fd90;
	}
	and.b32  	%r93, %r92, 2146435072;
	setp.ne.s32 	%p32, %r93, 2146435072;
	@%p32 bra 	$L__BB0_18;
	setp.num.f32 	%p33, %f6, %f6;
	@%p33 bra 	$L__BB0_16;
	mov.f64 	%fd91, 0d4000000000000000;
	add.rn.f64 	%fd246, %fd13, %fd91;
	bra.uni 	$L__BB0_18;
$L__BB0_16:
	setp.neu.f64 	%p34, %fd14, 0d7FF0000000000000;
	@%p34 bra 	$L__BB0_18;
	setp.lt.s32 	%p35, %r12, 0;
	selp.b32 	%r94, %r5, %r4, %p1;
	selp.b32 	%r95, %r94, %r4, %p35;
	mov.b32 	%r96, 0;
	mov.b64 	%fd246, {%r96, %r95};
$L__BB0_18:
	setp.eq.f32 	%p36, %f6, 0f3F800000;
	selp.f64 	%fd92, 0d3FF0000000000000, %fd246, %p36;
	ld.global.f32 	%f18, [%rd3];
	ld.global.f32 	%f19, [%rd1];
	add.f32 	%f20, %f18, %f19;
	mul.f32 	%f21, %f20, 0fC0800000;
	cvt.f64.f32 	%fd93, %f21;
	div.rn.f64 	%fd94, %fd92, %fd93;
	cvt.f64.f32 	%fd95, %f5;
	add.f64 	%fd96, %fd95, %fd94;
	cvt.rn.f32.f64 	%f30, %fd96;
	st.global.f32 	[%rd2], %f30;
	add.s32 	%r154, %r154, 1;
	setp.ne.s32 	%p37, %r154, 0;
	add.s32 	%r153, %r153, 1;
	add.s64 	%rd24, %rd24, 4;
	@%p37 bra 	$L__BB0_3;
	cvt.f64.f32 	%fd247, %f30;
$L__BB0_20:
	cvt.rn.f64.s32 	%fd97, %r55;
	mul.f64 	%fd21, %fd97, 0d3FE0000000000000;
	ld.global.f32 	%f22, [%rd1];
	cvt.f64.f32 	%fd98, %f22;
	div.rn.f64 	%fd248, %fd98, 0dC00921FB54442D18;
	{
	.reg .b32 %temp; 
	mov.b64 	{%temp, %r155}, %fd248;
	}
	{
	.reg .b32 %temp; 
	mov.b64 	{%r156, %temp}, %fd248;
	}
	setp.gt.s32 	%p38, %r155, 1048575;
	mov.b32 	%r157, -1023;
	@%p38 bra 	$L__BB0_22;
	mul.f64 	%fd248, %fd248, 0d4350000000000000;
	{
	.reg .b32 %temp; 
	mov.b64 	{%temp, %r155}, %fd248;
	}
	{
	.reg .b32 %temp; 
	mov.b64 	{%r156, %temp}, %fd248;
	}
	mov.b32 	%r157, -1077;
$L__BB0_22:
	add.s32 	%r99, %r155, -1;
	setp.gt.u32 	%p39, %r99, 2146435070;
	@%p39 bra 	$L__BB0_26;
	shr.u32 	%r102, %r155, 20;
	add.s32 	%r158, %r157, %r102;
	and.b32  	%r103, %r155, 1048575;
	or.b32  	%r104, %r103, 1072693248;
	mov.b64 	%fd249, {%r156, %r104};
	setp.lt.u32 	%p41, %r104, 1073127583;
	@%p41 bra 	$L__BB0_25;
	{
	.reg .b32 %temp; 
	mov.b64 	{%r105, %temp}, %fd249;
	}
	{
	.reg .b32 %temp; 
	mov.b64 	{%temp, %r106}, %fd249;
	}
	add.s32 	%r107, %r106, -1048576;
	mov.b64 	%fd249, {%r105, %r107};
	add.s32 	%r158, %r158, 1;
$L__BB0_25:
	add.f64 	%fd100, %fd249, 0dBFF0000000000000;
	add.f64 	%fd101, %fd249, 0d3FF0000000000000;
	rcp.approx.ftz.f64 	%fd102, %fd101;
	neg.f64 	%fd103, %fd101;
	fma.rn.f64 	%fd104, %fd103, %fd102, 0d3FF0000000000000;
	fma.rn.f64 	%fd105, %fd104, %fd104, %fd104;
	fma.rn.f64 	%fd106, %fd105, %fd102, %fd102;
	mul.f64 	%fd107, %fd100, %fd106;
	fma.rn.f64 	%fd108, %fd100, %fd106, %fd107;
	mul.f64 	%fd109, %fd108, %fd108;
	fma.rn.f64 	%fd110, %fd109, 0d3EB1380B3AE80F1E, 0d3ED0EE258B7A8B04;
	fma.rn.f64 	%fd111, %fd110, %fd109, 0d3EF3B2669F02676F;
	fma.rn.f64 	%fd112, %fd111, %fd109, 0d3F1745CBA9AB0956;
	fma.rn.f64 	%fd113, %fd112, %fd109, 0d3F3C71C72D1B5154;
	fma.rn.f64 	%fd114, %fd113, %fd109, 0d3F624924923BE72D;
	fma.rn.f64 	%fd115, %fd114, %fd109, 0d3F8999999999A3C4;
	fma.rn.f64 	%fd116, %fd115, %fd109, 0d3FB5555555555554;
	sub.f64 	%fd117, %fd100, %fd108;
	add.f64 	%fd118, %fd117, %fd117;
	neg.f64 	%fd119, %fd108;
	fma.rn.f64 	%fd120, %fd119, %fd100, %fd118;
	mul.f64 	%fd121, %fd106, %fd120;
	mul.f64 	%fd122, %fd109, %fd116;
	fma.rn.f64 	%fd123, %fd122, %fd108, %fd121;
	xor.b32  	%r108, %r158, -2147483648;
	mov.b32 	%r109, 1127219200;
	mov.b64 	%fd124, {%r108, %r109};
	mov.b32 	%r110, -2147483648;
	mov.b64 	%fd125, {%r110, %r109};
	sub.f64 	%fd126, %fd124, %fd125;
	fma.rn.f64 	%fd127, %fd126, 0d3FE62E42FEFA39EF, %fd108;
	fma.rn.f64 	%fd128, %fd126, 0dBFE62E42FEFA39EF, %fd127;
	sub.f64 	%fd129, %fd128, %fd108;
	sub.f64 	%fd130, %fd123, %fd129;
	fma.rn.f64 	%fd131, %fd126, 0d3C7ABC9E3B39803F, %fd130;
	add.f64 	%fd250, %fd127, %fd131;
	bra.uni 	$L__BB0_27;
$L__BB0_26:
	fma.rn.f64 	%fd99, %fd248, 0d7FF0000000000000, 0d7FF0000000000000;
	{
	.reg .b32 %temp; 
	mov.b64 	{%temp, %r100}, %fd248;
	}
	and.b32  	%r101, %r100, 2147483647;
	setp.eq.s32 	%p40, %r101, 0;
	selp.f64 	%fd250, 0dFFF0000000000000, %fd99, %p40;
$L__BB0_27:
	fma.rn.f64 	%fd132, %fd21, %fd250, %fd247;
	cvt.rn.f32.f64 	%f8, %fd132;
	st.global.f32 	[%rd2], %f8;
	ld.global.f32 	%f23, [%rd3];
	cvt.f64.f32 	%fd133, %f23;
	div.rn.f64 	%fd251, %fd133, 0dC00921FB54442D18;
	{
	.reg .b32 %temp; 
	mov.b64 	{%temp, %r159}, %fd251;
	}
	{
	.reg .b32 %temp; 
	mov.b64 	{%r160, %temp}, %fd251;
	}
	setp.gt.s32 	%p42, %r159, 1048575;
	mov.b32 	%r161, -1023;
	@%p42 bra 	$L__BB0_29;
	mul.f64 	%fd251, %fd251, 0d4350000000000000;
	{
	.reg .b32 %temp; 
	mov.b64 	{%temp, %r159}, %fd251;
	}
	{
	.reg .b32 %temp; 
	mov.b64 	{%r160, %temp}, %fd251;
	}
	mov.b32 	%r161, -1077;
$L__BB0_29:
	add.s32 	%r113, %r159, -1;
	setp.gt.u32 	%p43, %r113, 2146435070;
	@%p43 bra 	$L__BB0_33;
	shr.u32 	%r116, %r159, 20;
	add.s32 	%r162, %r161, %r116;
	and.b32  	%r117, %r159, 1048575;
	or.b32  	%r118, %r117, 1072693248;
	mov.b64 	%fd252, {%r160, %r118};
	setp.lt.u32 	%p45, %r118, 1073127583;
	@%p45 bra 	$L__BB0_32;
	{
	.reg .b32 %temp; 
	mov.b64 	{%r119, %temp}, %fd252;
	}
	{
	.reg .b32 %temp; 
	mov.b64 	{%temp, %r120}, %fd252;
	}
	add.s32 	%r121, %r120, -1048576;
	mov.b64 	%fd252, {%r119, %r121};
	add.s32 	%r162, %r162, 1;
$L__BB0_32:
	add.f64 	%fd135, %fd252, 0dBFF0000000000000;
	add.f64 	%fd136, %fd252, 0d3FF0000000000000;
	rcp.approx.ftz.f64 	%fd137, %fd136;
	neg.f64 	%fd138, %fd136;
	fma.rn.f64 	%fd139, %fd138, %fd137, 0d3FF0000000000000;
	fma.rn.f64 	%fd140, %fd139, %fd139, %fd139;
	fma.rn.f64 	%fd141, %fd140, %fd137, %fd137;
	mul.f64 	%fd142, %fd135, %fd141;
	fma.rn.f64 	%fd143, %fd135, %fd141, %fd142;
	mul.f64 	%fd144, %fd143, %fd143;
	fma.rn.f64 	%fd145, %fd144, 0d3EB1380B3AE80F1E, 0d3ED0EE258B7A8B04;
	fma.rn.f64 	%fd146, %fd145, %fd144, 0d3EF3B2669F02676F;
	fma.rn.f64 	%fd147, %fd146, %fd144, 0d3F1745CBA9AB0956;
	fma.rn.f64 	%fd148, %fd147, %fd144, 0d3F3C71C72D1B5154;
	fma.rn.f64 	%fd149, %fd148, %fd144, 0d3F624924923BE72D;
	fma.rn.f64 	%fd150, %fd149, %fd144, 0d3F8999999999A3C4;
	fma.rn.f64 	%fd151, %fd150, %fd144, 0d3FB5555555555554;
	sub.f64 	%fd152, %fd135, %fd143;
	add.f64 	%fd153, %fd152, %fd152;
	neg.f64 	%fd154, %fd143;
	fma.rn.f64 	%fd155, %fd154, %fd135, %fd153;
	mul.f64 	%fd156, %fd141, %fd155;
	mul.f64 	%fd157, %fd144, %fd151;
	fma.rn.f64 	%fd158, %fd157, %fd143, %fd156;
	xor.b32  	%r122, %r162, -2147483648;
	mov.b32 	%r123, 1127219200;
	mov.b64 	%fd159, {%r122, %r123};
	mov.b32 	%r124, -2147483648;
	mov.b64 	%fd160, {%r124, %r123};
	sub.f64 	%fd161, %fd159, %fd160;
	fma.rn.f64 	%fd162, %fd161, 0d3FE62E42FEFA39EF, %fd143;
	fma.rn.f64 	%fd163, %fd161, 0dBFE62E42FEFA39EF, %fd162;
	sub.f64 	%fd164, %fd163, %fd143;
	sub.f64 	%fd165, %fd158, %fd164;
	fma.rn.f64 	%fd166, %fd161, 0d3C7ABC9E3B39803F, %fd165;
	add.f64 	%fd253, %fd162, %fd166;
	bra.uni 	$L__BB0_34;
$L__BB0_33:
	fma.rn.f64 	%fd134, %fd251, 0d7FF0000000000000, 0d7FF0000000000000;
	{
	.reg .b32 %temp; 
	mov.b64 	{%temp, %r114}, %fd251;
	}
	and.b32  	%r115, %r114, 2147483647;
	setp.eq.s32 	%p44, %r115, 0;
	selp.f64 	%fd253, 0dFFF0000000000000, %fd134, %p44;
$L__BB0_34:
	cvt.f64.f32 	%fd167, %f8;
	fma.rn.f64 	%fd168, %fd21, %fd253, %fd167;
	cvt.rn.f32.f64 	%f9, %fd168;
	st.global.f32 	[%rd2], %f9;
	ld.global.f32 	%f24, [%rd3];
	ld.global.f32 	%f25, [%rd1];
	add.f32 	%f26, %f24, %f25;
	cvt.f64.f32 	%fd169, %f26;
	div.rn.f64 	%fd254, %fd169, 0dC00921FB54442D18;
	{
	.reg .b32 %temp; 
	mov.b64 	{%temp, %r163}, %fd254;
	}
	{
	.reg .b32 %temp; 
	mov.b64 	{%r164, %temp}, %fd254;
	}
	setp.gt.s32 	%p46, %r163, 1048575;
	mov.b32 	%r165, -1023;
	@%p46 bra 	$L__BB0_36;
	mul.f64 	%fd254, %fd254, 0d4350000000000000;
	{
	.reg .b32 %temp; 
	mov.b64 	{%temp, %r163}, %fd254;
	}
	{
	.reg .b32 %temp; 
	mov.b64 	{%r164, %temp}, %fd254;
	}
	mov.b32 	%r165, -1077;
$L__BB0_36:
	add.s32 	%r127, %r163, -1;
	setp.gt.u32 	%p47, %r127, 2146435070;
	@%p47 bra 	$L__BB0_40;
	shr.u32 	%r130, %r163, 20;
	add.s32 	%r166, %r165, %r130;
	and.b32  	%r131, %r163, 1048575;
	or.b32  	%r132, %r131, 1072693248;
	mov.b64 	%fd255, {%r164, %r132};
	setp.lt.u32 	%p49, %r132, 1073127583;
	@%p49 bra 	$L__BB0_39;
	{
	.reg .b32 %temp; 
	mov.b64 	{%r133, %temp}, %fd255;
	}
	{
	.reg .b32 %temp; 
	mov.b64 	{%temp, %r134}, %fd255;
	}
	add.s32 	%r135, %r134, -1048576;
	mov.b64 	%fd255, {%r133, %r135};
	add.s32 	%r166, %r166, 1;
$L__BB0_39:
	add.f64 	%fd171, %fd255, 0dBFF0000000000000;
	add.f64 	%fd172, %fd255, 0d3FF0000000000000;
	rcp.approx.ftz.f64 	%fd173, %fd172;
	neg.f64 	%fd174, %fd172;
	fma.rn.f64 	%fd175, %fd174, %fd173, 0d3FF0000000000000;
	fma.rn.f64 	%fd176, %fd175, %fd175, %fd175;
	fma.rn.f64 	%fd177, %fd176, %fd173, %fd173;
	mul.f64 	%fd178, %fd171, %fd177;
	fma.rn.f64 	%fd179, %fd171, %fd177, %fd178;
	mul.f64 	%fd180, %fd179, %fd179;
	fma.rn.f64 	%fd181, %fd180, 0d3EB1380B3AE80F1E, 0d3ED0EE258B7A8B04;
	fma.rn.f64 	%fd182, %fd181, %fd180, 0d3EF3B2669F02676F;
	fma.rn.f64 	%fd183, %fd182, %fd180, 0d3F1745CBA9AB0956;
	fma.rn.f64 	%fd184, %fd183, %fd180, 0d3F3C71C72D1B5154;
	fma.rn.f64 	%fd185, %fd184, %fd180, 0d3F624924923BE72D;
	fma.rn.f64 	%fd186, %fd185, %fd180, 0d3F8999999999A3C4;
	fma.rn.f64 	%fd187, %fd186, %fd180, 0d3FB5555555555554;
	sub.f64 	%fd188, %fd171, %fd179;
	add.f64 	%fd189, %fd188, %fd188;
	neg.f64 	%fd190, %fd179;
	fma.rn.f64 	%fd191, %fd190, %fd171, %fd189;
	mul.f64 	%fd192, %fd177, %fd191;
	mul.f64 	%fd193, %fd180, %fd187;
	fma.rn.f64 	%fd194, %fd193, %fd179, %fd192;
	xor.b32  	%r136, %r166, -2147483648;
	mov.b32 	%r137, 1127219200;
	mov.b64 	%fd195, {%r136, %r137};
	mov.b32 	%r138, -2147483648;
	mov.b64 	%fd196, {%r138, %r137};
	sub.f64 	%fd197, %fd195, %fd196;
	fma.rn.f64 	%fd198, %fd197, 0d3FE62E42FEFA39EF, %fd179;
	fma.rn.f64 	%fd199, %fd197, 0dBFE62E42FEFA39EF, %fd198;
	sub.f64 	%fd200, %fd199, %fd179;
	sub.f64 	%fd201, %fd194, %fd200;
	fma.rn.f64 	%fd202, %fd197, 0d3C7ABC9E3B39803F, %fd201;
	add.f64 	%fd256, %fd198, %fd202;
	bra.uni 	$L__BB0_41;
$L__BB0_40:
	fma.rn.f64 	%fd170, %fd254, 0d7FF0000000000000, 0d7FF0000000000000;
	{
	.reg .b32 %temp; 
	mov.b64 	{%temp, %r128}, %fd254;
	}
	and.b32  	%r129, %r128, 2147483647;
	setp.eq.s32 	%p48, %r129, 0;
	selp.f64 	%fd256, 0dFFF0000000000000, %fd170, %p48;
$L__BB0_41:
	mul.f64 	%fd204, %fd21, %fd256;
	cvt.f64.f32 	%fd205, %f9;
	sub.f64 	%fd206, %fd205, %fd204;
	cvt.rn.f32.f64 	%f10, %fd206;
	mov.f64 	%fd257, 0d401921FB54442D18;
	{
	.reg .b32 %temp; 
	mov.b64 	{%temp, %r167}, %fd257;
	}
	{
	.reg .b32 %temp; 
	mov.b64 	{%r168, %temp}, %fd257;
	}
	setp.gt.s32 	%p50, %r167, 1048575;
	mov.b32 	%r169, -1023;
	@%p50 bra 	$L__BB0_43;
	mov.f64 	%fd257, 0d437921FB54442D18;
	{
	.reg .b32 %temp; 
	mov.b64 	{%temp, %r167}, %fd257;
	}
	{
	.reg .b32 %temp; 
	mov.b64 	{%r168, %temp}, %fd257;
	}
	mov.b32 	%r169, -1077;
$L__BB0_43:
	add.s32 	%r141, %r167, -1;
	setp.gt.u32 	%p51, %r141, 2146435070;
	@%p51 bra 	$L__BB0_47;
	shr.u32 	%r144, %r167, 20;
	add.s32 	%r170, %r169, %r144;
	and.b32  	%r145, %r167, 1048575;
	or.b32  	%r146, %r145, 1072693248;
	mov.b64 	%fd258, {%r168, %r146};
	setp.lt.u32 	%p53, %r146, 1073127583;
	@%p53 bra 	$L__BB0_46;
	{
	.reg .b32 %temp; 
	mov.b64 	{%r147, %temp}, %fd258;
	}
	{
	.reg .b32 %temp; 
	mov.b64 	{%temp, %r148}, %fd258;
	}
	add.s32 	%r149, %r148, -1048576;
	mov.b64 	%fd258, {%r147, %r149};
	add.s32 	%r170, %r170, 1;
$L__BB0_46:
	add.f64 	%fd209, %fd258, 0dBFF0000000000000;
	add.f64 	%fd210, %fd258, 0d3FF0000000000000;
	rcp.approx.ftz.f64 	%fd211, %fd210;
	neg.f64 	%fd212, %fd210;
	fma.rn.f64 	%fd213, %fd212, %fd211, 0d3FF0000000000000;
	fma.rn.f64 	%fd214, %fd213, %fd213, %fd213;
	fma.rn.f64 	%fd215, %fd214, %fd211, %fd211;
	mul.f64 	%fd216, %fd209, %fd215;
	fma.rn.f64 	%fd217, %fd209, %fd215, %fd216;
	mul.f64 	%fd218, %fd217, %fd217;
	fma.rn.f64 	%fd219, %fd218, 0d3EB1380B3AE80F1E, 0d3ED0EE258B7A8B04;
	fma.rn.f64 	%fd220, %fd219, %fd218, 0d3EF3B2669F02676F;
	fma.rn.f64 	%fd221, %fd220, %fd218, 0d3F1745CBA9AB0956;
	fma.rn.f64 	%fd222, %fd221, %fd218, 0d3F3C71C72D1B5154;
	fma.rn.f64 	%fd223, %fd222, %fd218, 0d3F624924923BE72D;
	fma.rn.f64 	%fd224, %fd223, %fd218, 0d3F8999999999A3C4;
	fma.rn.f64 	%fd225, %fd224, %fd218, 0d3FB5555555555554;
	sub.f64 	%fd226, %fd209, %fd217;
	add.f64 	%fd227, %fd226, %fd226;
	neg.f64 	%fd228, %fd217;
	fma.rn.f64 	%fd229, %fd228, %fd209, %fd227;
	mul.f64 	%fd230, %fd215, %fd229;
	mul.f64 	%fd231, %fd218, %fd225;
	fma.rn.f64 	%fd232, %fd231, %fd217, %fd230;
	xor.b32  	%r150, %r170, -2147483648;
	mov.b32 	%r151, 1127219200;
	mov.b64 	%fd233, {%r150, %r151};
	mov.b32 	%r152, -2147483648;
	mov.b64 	%fd234, {%r152, %r151};
	sub.f64 	%fd235, %fd233, %fd234;
	fma.rn.f64 	%fd236, %fd235, 0d3FE62E42FEFA39EF, %fd217;
	fma.rn.f64 	%fd237, %fd235, 0dBFE62E42FEFA39EF, %fd236;
	sub.f64 	%fd238, %fd237, %fd217;
	sub.f64 	%fd239, %fd232, %fd238;
	fma.rn.f64 	%fd240, %fd235, 0d3C7ABC9E3B39803F, %fd239;
	add.f64 	%fd259, %fd236, %fd240;
	bra.uni 	$L__BB0_48;
$L__BB0_47:
	fma.rn.f64 	%fd208, %fd257, 0d7FF0000000000000, 0d7FF0000000000000;
	{
	.reg .b32 %temp; 
	mov.b64 	{%temp, %r142}, %fd257;
	}
	and.b32  	%r143, %r142, 2147483647;
	setp.eq.s32 	%p52, %r143, 0;
	selp.f64 	%fd259, 0dFFF0000000000000, %fd208, %p52;
$L__BB0_48:
	ld.param.u64 	%rd23, [_Z21MatVectMultiplicationPKfS0_S0_S0_S0_iiPf_param_2];
	mul.f64 	%fd241, %fd21, %fd259;
	cvt.f64.f32 	%fd242, %f10;
	sub.f64 	%fd243, %fd242, %fd241;
	cvt.rn.f32.f64 	%f27, %fd243;
	st.global.f32 	[%rd2], %f27;
	cvta.to.global.u64 	%rd19, %rd23;
	mul.wide.s32 	%rd20, %r1, 4;
	add.s64 	%rd21, %rd19, %rd20;
	ld.global.f32 	%f28, [%rd21];
	add.f32 	%f29, %f28, %f27;
	st.global.f32 	[%rd2], %f29;
$L__BB0_49:
	bar.sync 	0;
	ret;

}
.func  (.param .b64 func_retval0) __internal_accurate_pow(
	.param .b64 __internal_accurate_pow_param_0
)
{
	.reg .pred 	%p<8>;
	.reg .b32 	%r<49>;
	.reg .b32 	%f<3>;
	.reg .b64 	%fd<109>;

	ld.param.f64 	%fd10, [__internal_accurate_pow_param_0];
	{
	.reg .b32 %temp; 
	mov.b64 	{%temp, %r46}, %fd10;
	}
	{
	.reg .b32 %temp; 
	mov.b64 	{%r45, %temp}, %fd10;
	}
	shr.u32 	%r47, %r46, 20;
	setp.gt.u32 	%p1, %r46, 1048575;
	@%p1 bra 	$L__BB1_2;
	mul.f64 	%fd11, %fd10, 0d4350000000000000;
	{
	.reg .b32 %temp; 
	mov.b64 	{%temp, %r46}, %fd11;
	}
	{
	.reg .b32 %temp; 
	mov.b64 	{%r45, %temp}, %fd11;
	}
	shr.u32 	%r16, %r46, 20;
	add.s32 	%r47, %r16, -54;
$L__BB1_2:
	add.s32 	%r48, %r47, -1023;
	and.b32  	%r17, %r46, -2146435073;
	or.b32  	%r18, %r17, 1072693248;
	mov.b64 	%fd107, {%r45, %r18};
	setp.lt.u32 	%p2, %r18, 1073127583;
	@%p2 bra 	$L__BB1_4;
	{
	.reg .b32 %temp; 
	mov.b64 	{%r19, %temp}, %fd107;
	}
	{
	.reg .b32 %temp; 
	mov.b64 	{%temp, %r20}, %fd107;
	}
	add.s32 	%r21, %r20, -1048576;
	mov.b64 	%fd107, {%r19, %r21};
	add.s32 	%r48, %r47, -1022;
$L__BB1_4:
	add.f64 	%fd12, %fd107, 0dBFF0000000000000;
	add.f64 	%fd13, %fd107, 0d3FF0000000000000;
	rcp.approx.ftz.f64 	%fd14, %fd13;
	neg.f64 	%fd15, %fd13;
	fma.rn.f64 	%fd16, %fd15, %fd14, 0d3FF0000000000000;
	fma.rn.f64 	%fd17, %fd16, %fd16, %fd16;
	fma.rn.f64 	%fd18, %fd17, %fd14, %fd14;
	mul.f64 	%fd19, %fd12, %fd18;
	fma.rn.f64 	%fd20, %fd12, %fd18, %fd19;
	mul.f64 	%fd21, %fd20, %fd20;
	fma.rn.f64 	%fd22, %fd21, 0d3EB0F5FF7D2CAFE2, 0d3ED0F5D241AD3B5A;
	fma.rn.f64 	%fd23, %fd22, %fd21, 0d3EF3B20A75488A3F;
	fma.rn.f64 	%fd24, %fd23, %fd21, 0d3F1745CDE4FAECD5;
	fma.rn.f64 	%fd25, %fd24, %fd21, 0d3F3C71C7258A578B;
	fma.rn.f64 	%fd26, %fd25, %fd21, 0d3F6249249242B910;
	fma.rn.f64 	%fd27, %fd26, %fd21, 0d3F89999999999DFB;
	sub.f64 	%fd28, %fd12, %fd20;
	add.f64 	%fd29, %fd28, %fd28;
	neg.f64 	%fd30, %fd20;
	fma.rn.f64 	%fd31, %fd30, %fd12, %fd29;
	mul.f64 	%fd32, %fd18, %fd31;
	fma.rn.f64 	%fd33, %fd21, %fd27, 0d3FB5555555555555;
	mov.f64 	%fd34, 0d3FB5555555555555;
	sub.f64 	%fd35, %fd34, %fd33;
	fma.rn.f64 	%fd36, %fd21, %fd27, %fd35;
	add.f64 	%fd37, %fd36, 0dBC46A4CB00B9E7B0;
	add.f64 	%fd38, %fd33, %fd37;
	sub.f64 	%fd39, %fd33, %fd38;
	add.f64 	%fd40, %fd37, %fd39;
	mul.rn.f64 	%fd41, %fd20, %fd20;
	neg.f64 	%fd42, %fd41;
	fma.rn.f64 	%fd43, %fd20, %fd20, %fd42;
	{
	.reg .b32 %temp; 
	mov.b64 	{%r22, %temp}, %fd32;
	}
	{
	.reg .b32 %temp; 
	mov.b64 	{%temp, %r23}, %fd32;
	}
	add.s32 	%r24, %r23, 1048576;
	mov.b64 	%fd44, {%r22, %r24};
	fma.rn.f64 	%fd45, %fd20, %fd44, %fd43;
	mul.rn.f64 	%fd46, %fd41, %fd20;
	neg.f64 	%fd47, %fd46;
	fma.rn.f64 	%fd48, %fd41, %fd20, %fd47;
	fma.rn.f64 	%fd49, %fd41, %fd32, %fd48;
	fma.rn.f64 	%fd50, %fd45, %fd20, %fd49;
	mul.rn.f64 	%fd51, %fd38, %fd46;
	neg.f64 	%fd52, %fd51;
	fma.rn.f64 	%fd53, %fd38, %fd46, %fd52;
	fma.rn.f64 	%fd54, %fd38, %fd50, %fd53;
	fma.rn.f64 	%fd55, %fd40, %fd46, %fd54;
	add.f64 	%fd56, %fd51, %fd55;
	sub.f64 	%fd57, %fd51, %fd56;
	add.f64 	%fd58, %fd55, %fd57;
	add.f64 	%fd59, %fd20, %fd56;
	sub.f64 	%fd60, %fd20, %fd59;
	add.f64 	%fd61, %fd56, %fd60;
	add.f64 	%fd62, %fd58, %fd61;
	add.f64 	%fd63, %fd32, %fd62;
	add.f64 	%fd64, %fd59, %fd63;
	sub.f64 	%fd65, %fd59, %fd64;
	add.f64 	%fd66, %fd63, %fd65;
	xor.b32  	%r25, %r48, -2147483648;
	mov.b32 	%r26, 1127219200;
	mov.b64 	%fd67, {%r25, %r26};
	mov.b32 	%r27, -2147483648;
	mov.b64 	%fd68, {%r27, %r26};
	sub.f64 	%fd69, %fd67, %fd68;
	fma.rn.f64 	%fd70, %fd69, 0d3FE62E42FEFA39EF, %fd64;
	fma.rn.f64 	%fd71, %fd69, 0dBFE62E42FEFA39EF, %fd70;
	sub.f64 	%fd72, %fd71, %fd64;
	sub.f64 	%fd73, %fd66, %fd72;
	fma.rn.f64 	%fd74, %fd69, 0d3C7ABC9E3B39803F, %fd73;
	add.f64 	%fd75, %fd70, %fd74;
	sub.f64 	%fd76, %fd70, %fd75;
	add.f64 	%fd77, %fd74, %fd76;
	mov.f64 	%fd78, 0d4000000000000000;
	{
	.reg .b32 %temp; 
	mov.b64 	{%temp, %r28}, %fd78;
	}
	{
	.reg .b32 %temp; 
	mov.b64 	{%r29, %temp}, %fd78;
	}
	shl.b32 	%r30, %r28, 1;
	setp.gt.u32 	%p3, %r30, -33554433;
	and.b32  	%r31, %r28, -15728641;
	selp.b32 	%r32, %r31, %r28, %p3;
	mov.b64 	%fd79, {%r29, %r32};
	mul.rn.f64 	%fd80, %fd75, %fd79;
	neg.f64 	%fd81, %fd80;
	fma.rn.f64 	%fd82, %fd75, %fd79, %fd81;
	fma.rn.f64 	%fd83, %fd77, %fd79, %fd82;
	add.f64 	%fd4, %fd80, %fd83;
	sub.f64 	%fd84, %fd80, %fd4;
	add.f64 	%fd5, %fd83, %fd84;
	fma.rn.f64 	%fd85, %fd4, 0d3FF71547652B82FE, 0d4338000000000000;
	{
	.reg .b32 %temp; 
	mov.b64 	{%r13, %temp}, %fd85;
	}
	mov.f64 	%fd86, 0dC338000000000000;
	add.rn.f64 	%fd87, %fd85, %fd86;
	fma.rn.f64 	%fd88, %fd87, 0dBFE62E42FEFA39EF, %fd4;
	fma.rn.f64 	%fd89, %fd87, 0dBC7ABC9E3B39803F, %fd88;
	fma.rn.f64 	%fd90, %fd89, 0d3E5ADE1569CE2BDF, 0d3E928AF3FCA213EA;
	fma.rn.f64 	%fd91, %fd90, %fd89, 0d3EC71DEE62401315;
	fma.rn.f64 	%fd92, %fd91, %fd89, 0d3EFA01997C89EB71;
	fma.rn.f64 	%fd93, %fd92, %fd89, 0d3F2A01A014761F65;
	fma.rn.f64 	%fd94, %fd93, %fd89, 0d3F56C16C1852B7AF;
	fma.rn.f64 	%fd95, %fd94, %fd89, 0d3F81111111122322;
	fma.rn.f64 	%fd96, %fd95, %fd89, 0d3FA55555555502A1;
	fma.rn.f64 	%fd97, %fd96, %fd89, 0d3FC5555555555511;
	fma.rn.f64 	%fd98, %fd97, %fd89, 0d3FE000000000000B;
	fma.rn.f64 	%fd99, %fd98, %fd89, 0d3FF0000000000000;
	fma.rn.f64 	%fd100, %fd99, %fd89, 0d3FF0000000000000;
	{
	.reg .b32 %temp; 
	mov.b64 	{%r14, %temp}, %fd100;
	}
	{
	.reg .b32 %temp; 
	mov.b64 	{%temp, %r15}, %fd100;
	}
	shl.b32 	%r33, %r13, 20;
	add.s32 	%r34, %r33, %r15;
	mov.b64 	%fd108, {%r14, %r34};
	{
	.reg .b32 %temp; 
	mov.b64 	{%temp, %r35}, %fd4;
	}
	mov.b32 	%f2, %r35;
	abs.f32 	%f1, %f2;
	setp.lt.f32 	%p4, %f1, 0f4086232B;
	@%p4 bra 	$L__BB1_7;
	setp.lt.f64 	%p5, %fd4, 0d0000000000000000;
	add.f64 	%fd101, %fd4, 0d7FF0000000000000;
	selp.f64 	%fd108, 0d0000000000000000, %fd101, %p5;
	setp.geu.f32 	%p6, %f1, 0f40874800;
	@%p6 bra 	$L__BB1_7;
	shr.u32 	%r36, %r13, 31;
	add.s32 	%r37, %r13, %r36;
	shr.s32 	%r38, %r37, 1;
	shl.b32 	%r39, %r38, 20;
	add.s32 	%r40, %r15, %r39;
	mov.b64 	%fd102, {%r14, %r40};
	sub.s32 	%r41, %r13, %r38;
	shl.b32 	%r42, %r41, 20;
	add.s32 	%r43, %r42, 1072693248;
	mov.b32 	%r44, 0;
	mov.b64 	%fd103, {%r44, %r43};
	mul.f64 	%fd108, %fd103, %fd102;
$L__BB1_7:
	abs.f64 	%fd104, %fd108;
	setp.eq.f64 	%p7, %fd104, 0d7FF0000000000000;
	fma.rn.f64 	%fd105, %fd108, %fd5, %fd108;
	selp.f64 	%fd106, %fd108, %fd105, %p7;
	st.param.f64 	[func_retval0], %fd106;
	ret;

}


// ===== COMPILED SASS (sm_100) =====

	.target	sm_100

	.elftype	@"ET_EXEC"


//--------------------- .note.nv.tkinfo           --------------------------
	.section	.note.nv.tkinfo,"",@"SHT_NOTE"
	.sectionflags	@"SHF_NOTE_NV_TKINFO"
	.tkinfo
        /*0018*/ 	.word	0x00000002
        /*0030*/ 	.string	""
        /*0030*/ 	.string	"ptxas"
        /*0030*/ 	.string	"Cuda compilation tools, release 13.0, V13.0.88"
        /*0030*/ 	.string	"Build cuda_13.0.r13.0/compiler.36424714_0"
        /*0030*/ 	.string	"-arch sm_100 -m 64 "



//--------------------- .note.nv.cuinfo           --------------------------
	.section	.note.nv.cuinfo,"",@"SHT_NOTE"
	.sectionflags	@"SHF_NOTE_NV_CUINFO"
        /*0018*/ 	.short	0x0002
        /*001a*/ 	.short	0x0064
        /*001c*/ 	.short	0x0082
	.zero		2


//--------------------- .nv.info                  --------------------------
	.section	.nv.info,"",@"SHT_CUDA_INFO"
	.align	4


	//----- nvinfo : EIATTR_REGCOUNT
	.align		4
        /*0000*/ 	.byte	0x04, 0x2f
        /*0002*/ 	.short	(.L_1 - .L_0)
	.align		4
.L_0:
        /*0004*/ 	.word	index@(_Z21MatVectMultiplicationPKfS0_S0_S0_S0_iiPf)
        /*0008*/ 	.word	0x00000028


	//----- nvinfo : EIATTR_FRAME_SIZE
	.align		4
.L_1:
        /*000c*/ 	.byte	0x04, 0x11
        /*000e*/ 	.short	(.L_3 - .L_2)
	.align		4
.L_2:
        /*0010*/ 	.word	index@($_Z21MatVectMultiplicationPKfS0_S0_S0_S0_iiPf$__internal_accurate_pow)
        /*0014*/ 	.word	0x00000000


	//----- nvinfo : EIATTR_FRAME_SIZE
	.align		4
.L_3:
        /*0018*/ 	.byte	0x04, 0x11
        /*001a*/ 	.short	(.L_5 - .L_4)
	.align		4
.L_4:
        /*001c*/ 	.word	index@($__internal_0_$__cuda_sm20_div_rn_f64_full)
        /*0020*/ 	.word	0x00000000


	//----- nvinfo : EIATTR_FRAME_SIZE
	.align		4
.L_5:
        /*0024*/ 	.byte	0x04, 0x11
        /*0026*/ 	.short	(.L_7 - .L_6)
	.align		4
.L_6:
        /*0028*/ 	.word	index@(_Z21MatVectMultiplicationPKfS0_S0_S0_S0_iiPf)
        /*002c*/ 	.word	0x00000000


	//----- nvinfo : EIATTR_MIN_STACK_SIZE
	.align		4
.L_7:
        /*0030*/ 	.byte	0x04, 0x12
        /*0032*/ 	.short	(.L_9 - .L_8)
	.align		4
.L_8:
        /*0034*/ 	.word	index@(_Z21MatVectMultiplicationPKfS0_S0_S0_S0_iiPf)
        /*0038*/ 	.word	0x00000000
.L_9:


//--------------------- .nv.compat                --------------------------
	.section	.nv.compat,"",@"SHT_CUDA_COMPAT_INFO"
	.align	4
        /*0000*/ 	.byte	0x02, 0x09, 0x00, 0x00, 0x02, 0x02, 0x01, 0x00, 0x02, 0x05, 0x05, 0x00, 0x03, 0x07, 0x01, 0x01
        /*0010*/ 	.byte	0x02, 0x03, 0x00, 0x00, 0x02, 0x06, 0x01, 0x00, 0x04, 0x0b, 0x08, 0x00, 0x01, 0x00, 0x00, 0x00
        /*0020*/ 	.byte	0x00, 0x00, 0x00, 0x00


//--------------------- .nv.info._Z21MatVectMultiplicationPKfS0_S0_S0_S0_iiPf --------------------------
	.section	.nv.info._Z21MatVectMultiplicationPKfS0_S0_S0_S0_iiPf,"",@"SHT_CUDA_INFO"
	.sectionflags	@""
	.align	4


	//----- nvinfo : EIATTR_CUDA_API_VERSION
	.align		4
        /*0000*/ 	.byte	0x04, 0x37
        /*0002*/ 	.short	(.L_11 - .L_10)
.L_10:
        /*0004*/ 	.word	0x00000082


	//----- nvinfo : EIATTR_KPARAM_INFO
	.align		4
.L_11:
        /*0008*/ 	.byte	0x04, 0x17
        /*000a*/ 	.short	(.L_13 - .L_12)
.L_12:
        /*000c*/ 	.word	0x00000000
        /*0010*/ 	.short	0x0007
        /*0012*/ 	.short	0x0030
        /*0014*/ 	.byte	0x00, 0xf5, 0x21, 0x00


	//----- nvinfo : EIATTR_KPARAM_INFO
	.align		4
.L_13:
        /*0018*/ 	.byte	0x04, 0x17
        /*001a*/ 	.short	(.L_15 - .L_14)
.L_14:
        /*001c*/ 	.word	0x00000000
        /*0020*/ 	.short	0x0006
        /*0022*/ 	.short	0x002c
        /*0024*/ 	.byte	0x00, 0xf0, 0x11, 0x00


	//----- nvinfo : EIATTR_KPARAM_INFO
	.align		4
.L_15:
        /*0028*/ 	.byte	0x04, 0x17
        /*002a*/ 	.short	(.L_17 - .L_16)
.L_16:
        /*002c*/ 	.word	0x00000000
        /*0030*/ 	.short	0x0005
        /*0032*/ 	.short	0x0028
        /*0034*/ 	.byte	0x00, 0xf0, 0x11, 0x00


	//----- nvinfo : EIATTR_KPARAM_INFO
	.align		4
.L_17:
        /*0038*/ 	.byte	0x04, 0x17
        /*003a*/ 	.short	(.L_19 - .L_18)
.L_18:
        /*003c*/ 	.word	0x00000000
        /*0040*/ 	.short	0x0004
        /*0042*/ 	.short	0x0020
        /*0044*/ 	.byte	0x00, 0xf5, 0x21, 0x00


	//----- nvinfo : EIATTR_KPARAM_INFO
	.align		4
.L_19:
        /*0048*/ 	.byte	0x04, 0x17
        /*004a*/ 	.short	(.L_21 - .L_20)
.L_20:
        /*004c*/ 	.word	0x00000000
        /*0050*/ 	.short	0x0003
        /*0052*/ 	.short	0x0018
        /*0054*/ 	.byte	0x00, 0xf5, 0x21, 0x00


	//----- nvinfo : EIATTR_KPARAM_INFO
	.align		4
.L_21:
        /*0058*/ 	.byte	0x04, 0x17
        /*005a*/ 	.short	(.L_23 - .L_22)
.L_22:
        /*005c*/ 	.word	0x00000000
        /*0060*/ 	.short	0x0002
        /*0062*/ 	.short	0x0010
        /*0064*/ 	.byte	0x00, 0xf5, 0x21, 0x00


	//----- nvinfo : EIATTR_KPARAM_INFO
	.align		4
.L_23:
        /*0068*/ 	.byte	0x04, 0x17
        /*006a*/ 	.short	(.L_25 - .L_24)
.L_24:
        /*006c*/ 	.word	0x00000000
        /*0070*/ 	.short	0x0001
        /*0072*/ 	.short	0x0008
        /*0074*/ 	.byte	0x00, 0xf5, 0x21, 0x00


	//----- nvinfo : EIATTR_KPARAM_INFO
	.align		4
.L_25:
        /*0078*/ 	.byte	0x04, 0x17
        /*007a*/ 	.short	(.L_27 - .L_26)
.L_26:
        /*007c*/ 	.word	0x00000000
        /*0080*/ 	.short	0x0000
        /*0082*/ 	.short	0x0000
        /*0084*/ 	.byte	0x00, 0xf5, 0x21, 0x00


	//----- nvinfo : EIATTR_SPARSE_MMA_MASK
	.align		4
.L_27:
        /*0088*/ 	.byte	0x03, 0x50
        /*008a*/ 	.short	0x0000


	//----- nvinfo : EIATTR_MAXREG_COUNT
	.align		4
        /*008c*/ 	.byte	0x03, 0x1b
        /*008e*/ 	.short	0x00ff


	//----- nvinfo : EIATTR_NUM_BARRIERS
	.align		4
        /*0090*/ 	.byte	0x02, 0x4c
        /*0092*/ 	.byte	0x01
	.zero		1


	//----- nvinfo : EIATTR_MERCURY_ISA_VERSION
	.align		4
        /*0094*/ 	.byte	0x03, 0x5f
        /*0096*/ 	.short	0x0101


	//----- nvinfo : EIATTR_VRC_CTA_INIT_COUNT
	.align		4
        /*0098*/ 	.byte	0x02, 0x4a
	.zero		1
	.zero		1


	//----- nvinfo : EIATTR_EXIT_INSTR_OFFSETS
	.align		4
        /*009c*/ 	.byte	0x04, 0x1c
        /*009e*/ 	.short	(.L_29 - .L_28)


	//   ....[0]....
.L_28:
        /*00a0*/ 	.word	0x00002960


	//----- nvinfo : EIATTR_CRS_STACK_SIZE
	.align		4
.L_29:
        /*00a4*/ 	.byte	0x04, 0x1e
        /*00a6*/ 	.short	(.L_31 - .L_30)
.L_30:
        /*00a8*/ 	.word	0x00000000


	//----- nvinfo : EIATTR_CBANK_PARAM_SIZE
	.align		4
.L_31:
        /*00ac*/ 	.byte	0x03, 0x19
        /*00ae*/ 	.short	0x0038


	//----- nvinfo : EIATTR_PARAM_CBANK
	.align		4
        /*00b0*/ 	.byte	0x04, 0x0a
        /*00b2*/ 	.short	(.L_33 - .L_32)
	.align		4
.L_32:
        /*00b4*/ 	.word	index@(.nv.constant0._Z21MatVectMultiplicationPKfS0_S0_S0_S0_iiPf)
        /*00b8*/ 	.short	0x0380
        /*00ba*/ 	.short	0x0038


	//----- nvinfo : EIATTR_SW_WAR
	.align		4
.L_33:
        /*00bc*/ 	.byte	0x04, 0x36
        /*00be*/ 	.short	(.L_35 - .L_34)
.L_34:
        /*00c0*/ 	.word	0x00000008
.L_35:


//--------------------- .nv.callgraph             --------------------------
	.section	.nv.callgraph,"",@"SHT_CUDA_CALLGRAPH"
	.align	4
	.sectionentsize	8
	.align		4
        /*0000*/ 	.word	0x00000000
	.align		4
        /*0004*/ 	.word	0xffffffff
	.align		4
        /*0008*/ 	.word	0x00000000
	.align		4
        /*000c*/ 	.word	0xfffffffe
	.align		4
        /*0010*/ 	.word	0x00000000
	.align		4
        /*0014*/ 	.word	0xfffffffd
	.align		4
        /*0018*/ 	.word	0x00000000
	.align		4
        /*001c*/ 	.word	0xfffffffc


//--------------------- .text._Z21MatVectMultiplicationPKfS0_S0_S0_S0_iiPf --------------------------
	.section	.text._Z21MatVectMultiplicationPKfS0_S0_S0_S0_iiPf,"ax",@progbits
	.align	128
        .global         _Z21MatVectMultiplicationPKfS0_S0_S0_S0_iiPf
        .type           _Z21MatVectMultiplicationPKfS0_S0_S0_S0_iiPf,@function
        .size           _Z21MatVectMultiplicationPKfS0_S0_S0_S0_iiPf,(.L_x_40 - _Z21MatVectMultiplicationPKfS0_S0_S0_S0_iiPf)
        .other          _Z21MatVectMultiplicationPKfS0_S0_S0_S0_iiPf,@"STO_CUDA_ENTRY STV_DEFAULT"
_Z21MatVectMultiplicationPKfS0_S0_S0_S0_iiPf:
.text._Z21MatVectMultiplicationPKfS0_S0_S0_S0_iiPf:
[----:B------:R-:W-:Y:S01]  /*0000*/  LDC R1, c[0x0][0x37c] ;  /* 0x0000df00ff017b82 */ /* 0x000fe20000000800 */
[----:B------:R-:W0:Y:S07]  /*0010*/  S2R R5, SR_TID.Y ;  /* 0x0000000000057919 */ /* 0x000e2e0000002200 */
[----:B------:R-:W1:Y:S01]  /*0020*/  LDC R2, c[0x0][0x360] ;  /* 0x0000d800ff027b82 */ /* 0x000e620000000800 */
[----:B------:R-:W2:Y:S01]  /*0030*/  LDCU UR7, c[0x0][0x3a8] ;  /* 0x00007500ff0777ac */ /* 0x000ea20008000800 */
[----:B------:R-:W-:Y:S01]  /*0040*/  BSSY.RECONVERGENT B0, `(.L_x_0) ;  /* 0x0000290000007945 */ /* 0x000fe20003800200 */
[----:B------:R-:W1:Y:S05]  /*0050*/  S2R R3, SR_TID.X ;  /* 0x0000000000037919 */ /* 0x000e6a0000002100 */
[----:B------:R-:W0:Y:S08]  /*0060*/  S2UR UR5, SR_CTAID.Y ;  /* 0x00000000000579c3 */ /* 0x000e300000002600 */
[----:B------:R-:W0:Y:S01]  /*0070*/  LDC R0, c[0x0][0x364] ;  /* 0x0000d900ff007b82 */ /* 0x000e220000000800 */
[----:B------:R-:W3:Y:S07]  /*0080*/  LDCU UR6, c[0x0][0x370] ;  /* 0x00006e00ff0677ac */ /* 0x000eee0008000800 */
[----:B------:R-:W1:Y:S01]  /*0090*/  S2UR UR4, SR_CTAID.X ;  /* 0x00000000000479c3 */ /* 0x000e620000002500 */
[----:B0-----:R-:W-:-:S02]  /*00a0*/  IMAD R0, R0, UR5, R5 ;  /* 0x0000000500007c24 */ /* 0x001fc4000f8e0205 */
[----:B-1----:R-:W-:Y:S02]  /*00b0*/  IMAD R2, R2, UR4, R3 ;  /* 0x0000000402027c24 */ /* 0x002fe4000f8e0203 */
[----:B---3--:R-:W-:-:S04]  /*00c0*/  IMAD R3, R0, UR6, RZ ;  /* 0x0000000600037c24 */ /* 0x008fc8000f8e02ff */
[----:B------:R-:W-:-:S05]  /*00d0*/  IMAD R2, R3, 0x10, R2 ;  /* 0x0000001003027824 */ /* 0x000fca00078e0202 */
[----:B--2---:R-:W-:-:S13]  /*00e0*/  ISETP.GE.AND P0, PT, R2, UR7, PT ;  /* 0x0000000702007c0c */ /* 0x004fda000bf06270 */
[----:B------:R-:W-:Y:S05]  /*00f0*/  @P0 BRA `(.L_x_1) ;  /* 0x0000002800100947 */ /* 0x000fea0003800000 */
[----:B------:R-:W0:Y:S01]  /*0100*/  LDC.64 R14, c[0x0][0x358] ;  /* 0x0000d600ff0e7b82 */ /* 0x000e220000000a00 */
[----:B------:R-:W1:Y:S01]  /*0110*/  LDCU UR4, c[0x0][0x3ac] ;  /* 0x00007580ff0477ac */ /* 0x000e620008000800 */
[----:B------:R-:W-:-:S06]  /*0120*/  CS2R R6, SRZ ;  /* 0x0000000000067805 */ /* 0x000fcc000001ff00 */
[----:B------:R-:W2:Y:S08]  /*0130*/  LDC.64 R12, c[0x0][0x3b0] ;  /* 0x0000ec00ff0c7b82 */ /* 0x000eb00000000a00 */
[----:B------:R-:W3:Y:S01]  /*0140*/  LDC.64 R10, c[0x0][0x380] ;  /* 0x0000e000ff0a7b82 */ /* 0x000ee20000000a00 */
[----:B-1----:R-:W-:Y:S01]  /*0150*/  UISETP.GE.AND UP0, UPT, UR4, 0x1, UPT ;  /* 0x000000010400788c */ /* 0x002fe2000bf06270 */
[----:B0-----:R-:W-:-:S02]  /*0160*/  R2UR UR6, R14 ;  /* 0x000000000e0672ca */ /* 0x001fc400000e0000 */
[----:B------:R-:W-:Y:S01]  /*0170*/  R2UR UR7, R15 ;  /* 0x000000000f0772ca */ /* 0x000fe200000e0000 */
[----:B--2---:R-:W-:-:S12]  /*0180*/  IMAD.WIDE R12, R2, 0x4, R12 ;  /* 0x00000004020c7825 */ /* 0x004fd800078e020c */
[----:B------:R0:W-:Y:S01]  /*0190*/  STG.E desc[UR6][R12.64], RZ ;  /* 0x000000ff0c007986 */ /* 0x0001e2000c101906 */
[----:B---3--:R-:W-:Y:S01]  /*01a0*/  IMAD.WIDE R10, R2, 0x4, R10 ;  /* 0x00000004020a7825 */ /* 0x008fe200078e020a */
[----:B------:R-:W-:Y:S06]  /*01b0*/  BRA.U !UP0, `(.L_x_2) ;  /* 0x0000000d083c7547 */ /* 0x000fec000b800000 */
[----:B------:R-:W1:Y:S01]  /*01c0*/  LDCU.64 UR6, c[0x0][0x3a0] ;  /* 0x00007400ff0677ac */ /* 0x000e620008000a00 */
[----:B------:R-:W-:Y:S02]  /*01d0*/  IMAD R3, R2, UR4, RZ ;  /* 0x0000000402037c24 */ /* 0x000fe4000f8e02ff */
[----:B------:R-:W-:Y:S01]  /*01e0*/  IMAD.MOV.U32 R37, RZ, RZ, RZ ;  /* 0x000000ffff257224 */ /* 0x000fe200078e00ff */
[----:B------:R-:W-:-:S06]  /*01f0*/  UIADD3 UR5, UPT, UPT, -UR4, URZ, URZ ;  /* 0x000000ff04057290 */ /* 0x000fcc000fffe1ff */
[----:B------:R-:W-:Y:S02]  /*0200*/  IMAD.U32 R4, RZ, RZ, UR5 ;  /* 0x00000005ff047e24 */ /* 0x000fe4000f8e00ff */
[----:B-1----:R-:W-:Y:S02]  /*0210*/  IMAD.U32 R8, RZ, RZ, UR6 ;  /* 0x00000006ff087e24 */ /* 0x002fe4000f8e00ff */
[----:B------:R-:W-:-:S07]  /*0220*/  IMAD.U32 R9, RZ, RZ, UR7 ;  /* 0x00000007ff097e24 */ /* 0x000fce000f8e00ff */
.L_x_17:
[----:B------:R-:W-:Y:S02]  /*0230*/  R2UR UR4, R14 ;  /* 0x000000000e0472ca */ /* 0x000fe400000e0000 */
[----:B------:R-:W-:-:S13]  /*0240*/  R2UR UR5, R15 ;  /* 0x000000000f0572ca */ /* 0x000fda00000e0000 */
[----:B------:R-:W2:Y:S01]  /*0250*/  LDG.E R5, desc[UR4][R8.64] ;  /* 0x0000000408057981 */ /* 0x000ea2000c1e1900 */
[----:B------:R-:W-:Y:S01]  /*0260*/  BSSY.RECONVERGENT B1, `(.L_x_3) ;  /* 0x0000006000017945 */ /* 0x000fe20003800200 */
[----:B------:R-:W-:Y:S01]  /*0270*/  MOV R0, 0x2c0 ;  /* 0x000002c000007802 */ /* 0x000fe20000000f00 */
[----:B-12---:R-:W1:Y:S02]  /*0280*/  F2F.F64.F32 R6, R5 ;  /* 0x0000000500067310 */ /* 0x006e640000201800 */
[----:B-1----:R-:W-:-:S10]  /*0290*/  DADD R20, -RZ, |R6| ;  /* 0x00000000ff147229 */ /* 0x002fd40000000506 */
[----:B------:R-:W-:-:S07]  /*02a0*/  IMAD.MOV.U32 R35, RZ, RZ, R21 ;  /* 0x000000ffff237224 */ /* 0x000fce00078e0015 */
[----:B0-----:R-:W-:Y:S05]  /*02b0*/  CALL.REL.NOINC `($_Z21MatVectMultiplicationPKfS0_S0_S0_S0_iiPf$__internal_accurate_pow) ;  /* 0x0000002c001c7944 */ /* 0x001fea0003c00000 */
[----:B------:R-:W-:Y:S05]  /*02c0*/  BSYNC.RECONVERGENT B1 ;  /* 0x0000000000017941 */ /* 0x000fea0003800200 */
.L_x_3:
[----:B------:R-:W0:Y:S01]  /*02d0*/  LDC.64 R22, c[0x0][0x398] ;  /* 0x0000e600ff167b82 */ /* 0x000e220000000a00 */
[----:B------:R-:W-:Y:S02]  /*02e0*/  R2UR UR4, R14 ;  /* 0x000000000e0472ca */ /* 0x000fe400000e0000 */
[----:B------:R-:W-:-:S13]  /*02f0*/  R2UR UR5, R15 ;  /* 0x000000000f0572ca */ /* 0x000fda00000e0000 */
[----:B0-----:R-:W2:Y:S01]  /*0300*/  LDG.E R22, desc[UR4][R22.64] ;  /* 0x0000000416167981 */ /* 0x001ea2000c1e1900 */
[----:B------:R-:W-:Y:S01]  /*0310*/  IMAD.MOV.U32 R26, RZ, RZ, 0x1 ;  /* 0x00000001ff1a7424 */ /* 0x000fe200078e00ff */
[----:B------:R-:W-:Y:S01]  /*0320*/  DADD R16, R6, 2 ;  /* 0x4000000006107429 */ /* 0x000fe20000000000 */
[C---:B------:R-:W-:Y:S02]  /*0330*/  FSETP.NEU.AND P1, PT, R5.reuse, RZ, PT ;  /* 0x000000ff0500720b */ /* 0x040fe40003f2d000 */
[----:B------:R-:W-:Y:S02]  /*0340*/  FSETP.NEU.AND P0, PT, R5, 1, PT ;  /* 0x3f8000000500780b */ /* 0x000fe40003f0d000 */
[----:B------:R-:W-:Y:S02]  /*0350*/  FSEL R20, R20, RZ, P1 ;  /* 0x000000ff14147208 */ /* 0x000fe40000800000 */
[----:B------:R-:W-:-:S03]  /*0360*/  FSEL R21, R24, RZ, P1 ;  /* 0x000000ff18157208 */ /* 0x000fc60000800000 */
[----:B------:R-:W-:-:S04]  /*0370*/  LOP3.LUT R16, R17, 0x7ff00000, RZ, 0xc0, !PT ;  /* 0x7ff0000011107812 */ /* 0x000fc800078ec0ff */
[----:B------:R-:W-:Y:S01]  /*0380*/  ISETP.NE.AND P2, PT, R16, 0x7ff00000, PT ;  /* 0x7ff000001000780c */ /* 0x000fe20003f45270 */
[----:B--2---:R-:W-:-:S06]  /*0390*/  FMUL R18, R22, 4 ;  /* 0x4080000016127820 */ /* 0x004fcc0000400000 */
[----:B------:R-:W0:Y:S08]  /*03a0*/  F2F.F64.F32 R18, R18 ;  /* 0x0000001200127310 */ /* 0x000e300000201800 */
[----:B0-----:R-:W0:Y:S02]  /*03b0*/  MUFU.RCP64H R27, R19 ;  /* 0x00000013001b7308 */ /* 0x001e240000001800 */
[----:B0-----:R-:W-:-:S08]  /*03c0*/  DFMA R28, -R18, R26, 1 ;  /* 0x3ff00000121c742b */ /* 0x001fd0000000011a */
[----:B------:R-:W-:-:S08]  /*03d0*/  DFMA R28, R28, R28, R28 ;  /* 0x0000001c1c1c722b */ /* 0x000fd0000000001c */
[----:B------:R-:W-:-:S08]  /*03e0*/  DFMA R28, R26, R28, R26 ;  /* 0x0000001c1a1c722b */ /* 0x000fd0000000001a */
[----:B------:R-:W-:Y:S01]  /*03f0*/  DFMA R16, -R18, R28, 1 ;  /* 0x3ff000001210742b */ /* 0x000fe2000000011c */
[----:B------:R-:W-:Y:S10]  /*0400*/  @P2 BRA `(.L_x_4) ;  /* 0x0000000000182947 */ /* 0x000ff40003800000 */
[----:B------:R-:W-:-:S13]  /*0410*/  FSETP.NAN.AND P1, PT, R5, R5, PT ;  /* 0x000000050500720b */ /* 0x000fda0003f28000 */
[----:B------:R-:W-:Y:S01]  /*0420*/  @P1 DADD R20, R6, 2 ;  /* 0x4000000006141429 */ /* 0x000fe20000000000 */
[----:B------:R-:W-:Y:S10]  /*0430*/  @P1 BRA `(.L_x_4) ;  /* 0x00000000000c1947 */ /* 0x000ff40003800000 */
[----:B------:R-:W-:-:S14]  /*0440*/  DSETP.NEU.AND P1, PT, |R6|, +INF , PT ;  /* 0x7ff000000600742a */ /* 0x000fdc0003f2d200 */
[----:B------:R-:W-:Y:S02]  /*0450*/  @!P1 IMAD.MOV.U32 R20, RZ, RZ, 0x0 ;  /* 0x00000000ff149424 */ /* 0x000fe400078e00ff */
[----:B------:R-:W-:-:S07]  /*0460*/  @!P1 IMAD.MOV.U32 R21, RZ, RZ, 0x7ff00000 ;  /* 0x7ff00000ff159424 */ /* 0x000fce00078e00ff */
.L_x_4:
[----:B------:R-:W-:Y:S01]  /*0470*/  DFMA R16, R28, R16, R28 ;  /* 0x000000101c10722b */ /* 0x000fe2000000001c */
[----:B------:R-:W-:Y:S01]  /*0480*/  FSEL R22, R20, RZ, P0 ;  /* 0x000000ff14167208 */ /* 0x000fe20000000000 */
[----:B------:R-:W0:Y:S01]  /*0490*/  LDC.64 R24, c[0x0][0x388] ;  /* 0x0000e200ff187b82 */ /* 0x000e220000000a00 */
[----:B------:R-:W-:Y:S01]  /*04a0*/  FSEL R23, R21, 1.875, P0 ;  /* 0x3ff0000015177808 */ /* 0x000fe20000000000 */
[----:B------:R-:W-:Y:S03]  /*04b0*/  BSSY.RECONVERGENT B1, `(.L_x_5) ;  /* 0x0000011000017945 */ /* 0x000fe60003800200 */
[----:B------:R-:W-:Y:S02]  /*04c0*/  FSETP.GEU.AND P1, PT, |R23|, 6.5827683646048100446e-37, PT ;  /* 0x036000001700780b */ /* 0x000fe40003f2e200 */
[----:B------:R-:W-:-:S08]  /*04d0*/  DMUL R6, R16, R22 ;  /* 0x0000001610067228 */ /* 0x000fd00000000000 */
[----:B------:R-:W-:-:S08]  /*04e0*/  DFMA R20, -R18, R6, R22 ;  /* 0x000000061214722b */ /* 0x000fd00000000116 */
[----:B------:R-:W-:Y:S01]  /*04f0*/  DFMA R16, R16, R20, R6 ;  /* 0x000000141010722b */ /* 0x000fe20000000006 */
[----:B0-----:R-:W-:-:S09]  /*0500*/  IMAD.WIDE R6, R3, 0x4, R24 ;  /* 0x0000000403067825 */ /* 0x001fd200078e0218 */
[----:B------:R-:W-:-:S05]  /*0510*/  FFMA R0, RZ, R19, R17 ;  /* 0x00000013ff007223 */ /* 0x000fca0000000011 */
[----:B------:R-:W-:-:S13]  /*0520*/  FSETP.GT.AND P0, PT, |R0|, 1.469367938527859385e-39, PT ;  /* 0x001000000000780b */ /* 0x000fda0003f04200 */
[----:B------:R-:W-:Y:S05]  /*0530*/  @P0 BRA P1, `(.L_x_6) ;  /* 0x0000000000200947 */ /* 0x000fea0000800000 */
[----:B------:R-:W-:Y:S01]  /*0540*/  IMAD.MOV.U32 R20, RZ, RZ, R18 ;  /* 0x000000ffff147224 */ /* 0x000fe200078e0012 */
[----:B------:R-:W-:Y:S01]  /*0550*/  MOV R16, 0x5a0 ;  /* 0x000005a000107802 */ /* 0x000fe20000000f00 */
[----:B------:R-:W-:Y:S02]  /*0560*/  IMAD.MOV.U32 R21, RZ, RZ, R19 ;  /* 0x000000ffff157224 */ /* 0x000fe400078e0013 */
[----:B------:R-:W-:Y:S02]  /*0570*/  IMAD.MOV.U32 R18, RZ, RZ, R22 ;  /* 0x000000ffff127224 */ /* 0x000fe400078e0016 */
[----:B------:R-:W-:-:S07]  /*0580*/  IMAD.MOV.U32 R19, RZ, RZ, R23 ;  /* 0x000000ffff137224 */ /* 0x000fce00078e0017 */
[----:B------:R-:W-:Y:S05]  /*0590*/  CALL.REL.NOINC `($__internal_0_$__cuda_sm20_div_rn_f64_full) ;  /* 0x0000002000f47944 */ /* 0x000fea0003c00000 */
[----:B------:R-:W-:Y:S02]  /*05a0*/  IMAD.MOV.U32 R16, RZ, RZ, R26 ;  /* 0x000000ffff107224 */ /* 0x000fe400078e001a */
[----:B------:R-:W-:-:S07]  /*05b0*/  IMAD.MOV.U32 R17, RZ, RZ, R27 ;  /* 0x000000ffff117224 */ /* 0x000fce00078e001b */
.L_x_6:
[----:B------:R-:W-:Y:S05]  /*05c0*/  BSYNC.RECONVERGENT B1 ;  /* 0x0000000000017941 */ /* 0x000fea0003800200 */
.L_x_5:
[----:B------:R-:W0:Y:S01]  /*05d0*/  F2F.F64.F32 R18, R37 ;  /* 0x0000002500127310 */ /* 0x000e220000201800 */
[C---:B------:R-:W-:Y:S02]  /*05e0*/  R2UR UR4, R14.reuse ;  /* 0x000000000e0472ca */ /* 0x040fe400000e0000 */
[C---:B------:R-:W-:Y:S02]  /*05f0*/  R2UR UR5, R15.reuse ;  /* 0x000000000f0572ca */ /* 0x040fe400000e0000 */
[----:B------:R-:W-:Y:S02]  /*0600*/  R2UR UR6, R14 ;  /* 0x000000000e0672ca */ /* 0x000fe400000e0000 */
[----:B------:R-:W-:Y:S01]  /*0610*/  R2UR UR7, R15 ;  /* 0x000000000f0772ca */ /* 0x000fe200000e0000 */
[----:B0-----:R-:W-:-:S06]  /*0620*/  DADD R18, R18, R16 ;  /* 0x0000000012127229 */ /* 0x001fcc0000000010 */
[----:B------:R-:W0:Y:S02]  /*0630*/  F2F.F32.F64 R5, R18 ;  /* 0x0000001200057310 */ /* 0x000e240000301000 */
[----:B0-----:R0:W-:Y:S04]  /*0640*/  STG.E desc[UR4][R12.64], R5 ;  /* 0x000000050c007986 */ /* 0x0011e8000c101904 */
[----:B------:R-:W2:Y:S01]  /*0650*/  LDG.E R34, desc[UR6][R6.64] ;  /* 0x0000000606227981 */ /* 0x000ea2000c1e1900 */
[----:B------:R-:W-:Y:S01]  /*0660*/  BSSY.RECONVERGENT B1, `(.L_x_7) ;  /* 0x0000006000017945 */ /* 0x000fe20003800200 */
[----:B------:R-:W-:Y:S01]  /*0670*/  MOV R0, 0x6c0 ;  /* 0x000006c000007802 */ /* 0x000fe20000000f00 */
[----:B--2---:R-:W1:Y:S02]  /*0680*/  F2F.F64.F32 R16, R34 ;  /* 0x0000002200107310 */ /* 0x004e640000201800 */
[----:B-1----:R-:W-:-:S10]  /*0690*/  DADD R20, -RZ, |R16| ;  /* 0x00000000ff147229 */ /* 0x002fd40000000510 */
[----:B0-----:R-:W-:-:S07]  /*06a0*/  IMAD.MOV.U32 R35, RZ, RZ, R21 ;  /* 0x000000ffff237224 */ /* 0x001fce00078e0015 */
[----:B------:R-:W-:Y:S05]  /*06b0*/  CALL.REL.NOINC `($_Z21MatVectMultiplicationPKfS0_S0_S0_S0_iiPf$__internal_accurate_pow) ;  /* 0x00000028001c7944 */ /* 0x000fea0003c00000 */
[----:B------:R-:W-:Y:S05]  /*06c0*/  BSYNC.RECONVERGENT B1 ;  /* 0x0000000000017941 */ /* 0x000fea0003800200 */
.L_x_7:
[----:B------:R-:W-:Y:S01]  /*06d0*/  DADD R18, R16, 2 ;  /* 0x4000000010127429 */ /* 0x000fe20000000000 */
[----:B------:R-:W-:Y:S01]  /*06e0*/  FSETP.NEU.AND P0, PT, R34, RZ, PT ;  /* 0x000000ff2200720b */ /* 0x000fe20003f0d000 */
[----:B------:R-:W-:Y:S08]  /*06f0*/  BSSY.RECONVERGENT B1, `(.L_x_8) ;  /* 0x000000c000017945 */ /* 0x000ff00003800200 */
[----:B------:R-:W-:-:S02]  /*0700*/  LOP3.LUT R18, R19, 0x7ff00000, RZ, 0xc0, !PT ;  /* 0x7ff0000013127812 */ /* 0x000fc400078ec0ff */
[----:B------:R-:W-:Y:S02]  /*0710*/  FSEL R19, R24, RZ, P0 ;  /* 0x000000ff18137208 */ /* 0x000fe40000000000 */
[----:B------:R-:W-:Y:S02]  /*0720*/  ISETP.NE.AND P1, PT, R18, 0x7ff00000, PT ;  /* 0x7ff000001200780c */ /* 0x000fe40003f25270 */
[----:B------:R-:W-:-:S11]  /*0730*/  FSEL R18, R20, RZ, P0 ;  /* 0x000000ff14127208 */ /* 0x000fd60000000000 */
[----:B------:R-:W-:Y:S05]  /*0740*/  @P1 BRA `(.L_x_9) ;  /* 0x0000000000181947 */ /* 0x000fea0003800000 */
[----:B------:R-:W-:-:S13]  /*0750*/  FSETP.NAN.AND P0, PT, R34, R34, PT ;  /* 0x000000222200720b */ /* 0x000fda0003f08000 */
[----:B------:R-:W-:Y:S01]  /*0760*/  @P0 DADD R18, R16, 2 ;  /* 0x4000000010120429 */ /* 0x000fe20000000000 */
[----:B------:R-:W-:Y:S10]  /*0770*/  @P0 BRA `(.L_x_9) ;  /* 0x00000000000c0947 */ /* 0x000ff40003800000 */
[----:B------:R-:W-:-:S14]  /*0780*/  DSETP.NEU.AND P0, PT, |R16|, +INF , PT ;  /* 0x7ff000001000742a */ /* 0x000fdc0003f0d200 */
[----:B------:R-:W-:Y:S02]  /*0790*/  @!P0 IMAD.MOV.U32 R18, RZ, RZ, 0x0 ;  /* 0x00000000ff128424 */ /* 0x000fe400078e00ff */
[----:B------:R-:W-:-:S07]  /*07a0*/  @!P0 IMAD.MOV.U32 R19, RZ, RZ, 0x7ff00000 ;  /* 0x7ff00000ff138424 */ /* 0x000fce00078e00ff */
.L_x_9:
[----:B------:R-:W-:Y:S05]  /*07b0*/  BSYNC.RECONVERGENT B1 ;  /* 0x0000000000017941 */ /* 0x000fea0003800200 */
.L_x_8:
[----:B------:R-:W-:Y:S02]  /*07c0*/  R2UR UR4, R14 ;  /* 0x000000000e0472ca */ /* 0x000fe400000e0000 */
[----:B------:R-:W-:-:S13]  /*07d0*/  R2UR UR5, R15 ;  /* 0x000000000f0572ca */ /* 0x000fda00000e0000 */
[----:B------:R-:W2:Y:S01]  /*07e0*/  LDG.E R0, desc[UR4][R10.64] ;  /* 0x000000040a007981 */ /* 0x000ea2000c1e1900 */
[----:B------:R-:W-:Y:S01]  /*07f0*/  IMAD.MOV.U32 R16, RZ, RZ, 0x1 ;  /* 0x00000001ff107424 */ /* 0x000fe200078e00ff */
[----:B------:R-:W-:Y:S01]  /*0800*/  FSETP.NEU.AND P0, PT, R34, 1, PT ;  /* 0x3f8000002200780b */ /* 0x000fe20003f0d000 */
[----:B------:R-:W-:Y:S03]  /*0810*/  BSSY.RECONVERGENT B1, `(.L_x_10) ;  /* 0x0000016000017945 */ /* 0x000fe60003800200 */
[----:B------:R-:W-:Y:S02]  /*0820*/  FSEL R18, R18, RZ, P0 ;  /* 0x000000ff12127208 */ /* 0x000fe40000000000 */
[----:B------:R-:W-:-:S04]  /*0830*/  FSEL R19, R19, 1.875, P0 ;  /* 0x3ff0000013137808 */ /* 0x000fc80000000000 */
[----:B------:R-:W-:Y:S01]  /*0840*/  FSETP.GEU.AND P1, PT, |R19|, 6.5827683646048100446e-37, PT ;  /* 0x036000001300780b */ /* 0x000fe20003f2e200 */
[----:B--2---:R-:W-:-:S04]  /*0850*/  FMUL R0, R0, 4 ;  /* 0x4080000000007820 */ /* 0x004fc80000400000 */
[----:B------:R-:W0:Y:S08]  /*0860*/  F2F.F64.F32 R20, R0 ;  /* 0x0000000000147310 */ /* 0x000e300000201800 */
[----:B0-----:R-:W0:Y:S02]  /*0870*/  MUFU.RCP64H R17, R21 ;  /* 0x0000001500117308 */ /* 0x001e240000001800 */
[----:B0-----:R-:W-:-:S08]  /*0880*/  DFMA R22, -R20, R16, 1 ;  /* 0x3ff000001416742b */ /* 0x001fd00000000110 */
[----:B------:R-:W-:-:S08]  /*0890*/  DFMA R22, R22, R22, R22 ;  /* 0x000000161616722b */ /* 0x000fd00000000016 */
[----:B------:R-:W-:-:S08]  /*08a0*/  DFMA R22, R16, R22, R16 ;  /* 0x000000161016722b */ /* 0x000fd00000000010 */
[----:B------:R-:W-:-:S08]  /*08b0*/  DFMA R16, -R20, R22, 1 ;  /* 0x3ff000001410742b */ /* 0x000fd00000000116 */
[----:B------:R-:W-:-:S08]  /*08c0*/  DFMA R16, R22, R16, R22 ;  /* 0x000000101610722b */ /* 0x000fd00000000016 */
[----:B------:R-:W-:-:S08]  /*08d0*/  DMUL R22, R16, R18 ;  /* 0x0000001210167228 */ /* 0x000fd00000000000 */
[----:B------:R-:W-:-:S08]  /*08e0*/  DFMA R24, -R20, R22, R18 ;  /* 0x000000161418722b */ /* 0x000fd00000000112 */
[----:B------:R-:W-:-:S10]  /*08f0*/  DFMA R16, R16, R24, R22 ;  /* 0x000000181010722b */ /* 0x000fd40000000016 */
[----:B------:R-:W-:-:S05]  /*0900*/  FFMA R0, RZ, R21, R17 ;  /* 0x00000015ff007223 */ /* 0x000fca0000000011 */
[----:B------:R-:W-:-:S13]  /*0910*/  FSETP.GT.AND P0, PT, |R0|, 1.469367938527859385e-39, PT ;  /* 0x001000000000780b */ /* 0x000fda0003f04200 */
[----:B------:R-:W-:Y:S05]  /*0920*/  @P0 BRA P1, `(.L_x_11) ;  /* 0x0000000000100947 */ /* 0x000fea0000800000 */
[----:B------:R-:W-:-:S07]  /*0930*/  MOV R16, 0x950 ;  /* 0x0000095000107802 */ /* 0x000fce0000000f00 */
[----:B------:R-:W-:Y:S05]  /*0940*/  CALL.REL.NOINC `($__internal_0_$__cuda_sm20_div_rn_f64_full) ;  /* 0x0000002000087944 */ /* 0x000fea0003c00000 */
[----:B------:R-:W-:Y:S02]  /*0950*/  IMAD.MOV.U32 R16, RZ, RZ, R26 ;  /* 0x000000ffff107224 */ /* 0x000fe400078e001a */
[----:B------:R-:W-:-:S07]  /*0960*/  IMAD.MOV.U32 R17, RZ, RZ, R27 ;  /* 0x000000ffff117224 */ /* 0x000fce00078e001b */
.L_x_11:
[----:B------:R-:W-:Y:S05]  /*0970*/  BSYNC.RECONVERGENT B1 ;  /* 0x0000000000017941 */ /* 0x000fea0003800200 */
.L_x_10:
[----:B------:R-:W0:Y:S01]  /*0980*/  F2F.F64.F32 R18, R5 ;  /* 0x0000000500127310 */ /* 0x000e220000201800 */
[C---:B------:R-:W-:Y:S02]  /*0990*/  R2UR UR4, R14.reuse ;  /* 0x000000000e0472ca */ /* 0x040fe400000e0000 */
[C---:B------:R-:W-:Y:S02]  /*09a0*/  R2UR UR5, R15.reuse ;  /* 0x000000000f0572ca */ /* 0x040fe400000e0000 */
[C---:B------:R-:W-:Y:S02]  /*09b0*/  R2UR UR6, R14.reuse ;  /* 0x000000000e0672ca */ /* 0x040fe400000e0000 */
[C---:B------:R-:W-:Y:S02]  /*09c0*/  R2UR UR7, R15.reuse ;  /* 0x000000000f0772ca */ /* 0x040fe400000e0000 */
[----:B------:R-:W-:Y:S02]  /*09d0*/  R2UR UR8, R14 ;  /* 0x000000000e0872ca */ /* 0x000fe400000e0000 */
[----:B------:R-:W-:Y:S01]  /*09e0*/  R2UR UR9, R15 ;  /* 0x000000000f0972ca */ /* 0x000fe200000e0000 */
[----:B0-----:R-:W-:-:S06]  /*09f0*/  DADD R18, R18, R16 ;  /* 0x0000000012127229 */ /* 0x001fcc0000000010 */
[----:B------:R-:W0:Y:S02]  /*0a00*/  F2F.F32.F64 R17, R18 ;  /* 0x0000001200117310 */ /* 0x000e240000301000 */
[----:B0-----:R0:W-:Y:S04]  /*0a10*/  STG.E desc[UR4][R12.64], R17 ;  /* 0x000000110c007986 */ /* 0x0011e8000c101904 */
[----:B------:R-:W2:Y:S04]  /*0a20*/  LDG.E R16, desc[UR6][R6.64] ;  /* 0x0000000606107981 */ /* 0x000ea8000c1e1900 */
[----:B------:R-:W2:Y:S01]  /*0a30*/  LDG.E R21, desc[UR8][R8.64] ;  /* 0x0000000808157981 */ /* 0x000ea2000c1e1900 */
[----:B------:R-:W-:Y:S01]  /*0a40*/  BSSY.RECONVERGENT B1, `(.L_x_12) ;  /* 0x0000007000017945 */ /* 0x000fe20003800200 */
[----:B------:R-:W-:Y:S01]  /*0a50*/  MOV R0, 0xab0 ;  /* 0x00000ab000007802 */ /* 0x000fe20000000f00 */
[----:B--2---:R-:W-:-:S04]  /*0a60*/  FADD R16, R16, R21 ;  /* 0x0000001510107221 */ /* 0x004fc80000000000 */
[----:B------:R-:W1:Y:S02]  /*0a70*/  F2F.F64.F32 R36, R16 ;  /* 0x0000001000247310 */ /* 0x000e640000201800 */
[----:B-1----:R-:W-:-:S10]  /*0a80*/  DADD R20, -RZ, |R36| ;  /* 0x00000000ff147229 */ /* 0x002fd40000000524 */
[----:B0-----:R-:W-:-:S07]  /*0a90*/  IMAD.MOV.U32 R35, RZ, RZ, R21 ;  /* 0x000000ffff237224 */ /* 0x001fce00078e0015 */
[----:B------:R-:W-:Y:S05]  /*0aa0*/  CALL.REL.NOINC `($_Z21MatVectMultiplicationPKfS0_S0_S0_S0_iiPf$__internal_accurate_pow) ;  /* 0x0000002400207944 */ /* 0x000fea0003c00000 */
[----:B------:R-:W-:Y:S05]  /*0ab0*/  BSYNC.RECONVERGENT B1 ;  /* 0x0000000000017941 */ /* 0x000fea0003800200 */
.L_x_12:
[----:B------:R-:W-:Y:S01]  /*0ac0*/  DADD R6, R36, 2 ;  /* 0x4000000024067429 */ /* 0x000fe20000000000 */
[----:B------:R-:W0:Y:S01]  /*0ad0*/  LDC.64 R26, c[0x0][0x398] ;  /* 0x0000e600ff1a7b82 */ /* 0x000e220000000a00 */
[----:B------:R-:W-:Y:S01]  /*0ae0*/  FSETP.NEU.AND P0, PT, R16, RZ, PT ;  /* 0x000000ff1000720b */ /* 0x000fe20003f0d000 */
[----:B------:R-:W-:Y:S07]  /*0af0*/  BSSY.RECONVERGENT B1, `(.L_x_13) ;  /* 0x000000c000017945 */ /* 0x000fee0003800200 */
        /* <DEDUP_REMOVED lines=11> */
.L_x_14:
[----:B------:R-:W-:Y:S05]  /*0bb0*/  BSYNC.RECONVERGENT B1 ;  /* 0x0000000000017941 */ /* 0x000fea0003800200 */
.L_x_13:
[C---:B------:R-:W-:Y:S02]  /*0bc0*/  R2UR UR6, R14.reuse ;  /* 0x000000000e0672ca */ /* 0x040fe400000e0000 */
[C---:B------:R-:W-:Y:S02]  /*0bd0*/  R2UR UR7, R15.reuse ;  /* 0x000000000f0772ca */ /* 0x040fe400000e0000 */
[----:B------:R-:W-:Y:S02]  /*0be0*/  R2UR UR4, R14 ;  /* 0x000000000e0472ca */ /* 0x000fe400000e0000 */
[----:B------:R-:W-:-:S09]  /*0bf0*/  R2UR UR5, R15 ;  /* 0x000000000f0572ca */ /* 0x000fd200000e0000 */
[----:B0-----:R-:W2:Y:S04]  /*0c00*/  LDG.E R27, desc[UR6][R26.64] ;  /* 0x000000061a1b7981 */ /* 0x001ea8000c1e1900 */
[----:B------:R-:W2:Y:S01]  /*0c10*/  LDG.E R0, desc[UR4][R10.64] ;  /* 0x000000040a007981 */ /* 0x000ea2000c1e1900 */
[----:B------:R-:W-:Y:S01]  /*0c20*/  IMAD.MOV.U32 R18, RZ, RZ, 0x1 ;  /* 0x00000001ff127424 */ /* 0x000fe200078e00ff */
[----:B------:R-:W-:Y:S01]  /*0c30*/  FSETP.NEU.AND P0, PT, R16, 1, PT ;  /* 0x3f8000001000780b */ /* 0x000fe20003f0d000 */
[----:B------:R-:W-:Y:S03]  /*0c40*/  BSSY.RECONVERGENT B1, `(.L_x_15) ;  /* 0x0000019000017945 */ /* 0x000fe60003800200 */
[----:B------:R-:W-:-:S02]  /*0c50*/  FSEL R24, R6, RZ, P0 ;  /* 0x000000ff06187208 */ /* 0x000fc40000000000 */
[----:B------:R-:W-:-:S04]  /*0c60*/  FSEL R25, R7, 1.875, P0 ;  /* 0x3ff0000007197808 */ /* 0x000fc80000000000 */
[----:B------:R-:W-:Y:S01]  /*0c70*/  FSETP.GEU.AND P1, PT, |R25|, 6.5827683646048100446e-37, PT ;  /* 0x036000001900780b */ /* 0x000fe20003f2e200 */
[----:B--2---:R-:W-:-:S04]  /*0c80*/  FADD R0, R0, R27 ;  /* 0x0000001b00007221 */ /* 0x004fc80000000000 */
[----:B------:R-:W-:-:S04]  /*0c90*/  FMUL R0, R0, -4 ;  /* 0xc080000000007820 */ /* 0x000fc80000400000 */
        /* <DEDUP_REMOVED lines=13> */
[----:B------:R-:W-:Y:S01]  /*0d70*/  IMAD.MOV.U32 R18, RZ, RZ, R24 ;  /* 0x000000ffff127224 */ /* 0x000fe200078e0018 */
[----:B------:R-:W-:Y:S01]  /*0d80*/  MOV R16, 0xdb0 ;  /* 0x00000db000107802 */ /* 0x000fe20000000f00 */
[----:B------:R-:W-:-:S07]  /*0d90*/  IMAD.MOV.U32 R19, RZ, RZ, R25 ;  /* 0x000000ffff137224 */ /* 0x000fce00078e0019 */
[----:B------:R-:W-:Y:S05]  /*0da0*/  CALL.REL.NOINC `($__internal_0_$__cuda_sm20_div_rn_f64_full) ;  /* 0x0000001800f07944 */ /* 0x000fea0003c00000 */
[----:B------:R-:W-:Y:S01]  /*0db0*/  MOV R6, R26 ;  /* 0x0000001a00067202 */ /* 0x000fe20000000f00 */
[----:B------:R-:W-:-:S07]  /*0dc0*/  IMAD.MOV.U32 R7, RZ, RZ, R27 ;  /* 0x000000ffff077224 */ /* 0x000fce00078e001b */
.L_x_16:
[----:B------:R-:W-:Y:S05]  /*0dd0*/  BSYNC.RECONVERGENT B1 ;  /* 0x0000000000017941 */ /* 0x000fea0003800200 */
.L_x_15:
[----:B------:R-:W0:Y:S01]  /*0de0*/  F2F.F64.F32 R16, R17 ;  /* 0x0000001100107310 */ /* 0x000e220000201800 */
[----:B------:R-:W-:Y:S01]  /*0df0*/  VIADD R4, R4, 0x1 ;  /* 0x0000000104047836 */ /* 0x000fe20000000000 */
[----:B------:R-:W-:Y:S01]  /*0e00*/  R2UR UR4, R14 ;  /* 0x000000000e0472ca */ /* 0x000fe200000e0000 */
[----:B------:R-:W-:Y:S01]  /*0e10*/  VIADD R3, R3, 0x1 ;  /* 0x0000000103037836 */ /* 0x000fe20000000000 */
[----:B------:R-:W-:Y:S02]  /*0e20*/  R2UR UR5, R15 ;  /* 0x000000000f0572ca */ /* 0x000fe400000e0000 */
[----:B------:R-:W-:Y:S02]  /*0e30*/  ISETP.NE.AND P0, PT, R4, RZ, PT ;  /* 0x000000ff0400720c */ /* 0x000fe40003f05270 */
[----:B------:R-:W-:-:S05]  /*0e40*/  IADD3 R8, P1, PT, R8, 0x4, RZ ;  /* 0x0000000408087810 */ /* 0x000fca0007f3e0ff */
[----:B------:R-:W-:Y:S01]  /*0e50*/  IMAD.X R9, RZ, RZ, R9, P1 ;  /* 0x000000ffff097224 */ /* 0x000fe200008e0609 */
[----:B0-----:R-:W-:-:S06]  /*0e60*/  DADD R6, R16, R6 ;  /* 0x0000000010067229 */ /* 0x001fcc0000000006 */
[----:B------:R-:W0:Y:S02]  /*0e70*/  F2F.F32.F64 R37, R6 ;  /* 0x0000000600257310 */ /* 0x000e240000301000 */
[----:B0-----:R1:W-:Y:S01]  /*0e80*/  STG.E desc[UR4][R12.64], R37 ;  /* 0x000000250c007986 */ /* 0x0013e2000c101904 */
[----:B------:R-:W-:Y:S05]  /*0e90*/  @P0 BRA `(.L_x_17) ;  /* 0xfffffff000e40947 */ /* 0x000fea000383ffff */
[----:B------:R2:W3:Y:S02]  /*0ea0*/  F2F.F64.F32 R6, R37 ;  /* 0x0000002500067310 */ /* 0x0004e40000201800 */
.L_x_2:
[----:B------:R-:W4:Y:S01]  /*0eb0*/  LDC.64 R20, c[0x0][0x398] ;  /* 0x0000e600ff147b82 */ /* 0x000f220000000a00 */
[----:B------:R-:W-:Y:S02]  /*0ec0*/  R2UR UR4, R14 ;  /* 0x000000000e0472ca */ /* 0x000fe400000e0000 */
[----:B------:R-:W-:-:S13]  /*0ed0*/  R2UR UR5, R15 ;  /* 0x000000000f0572ca */ /* 0x000fda00000e0000 */
[----:B----4-:R-:W4:Y:S01]  /*0ee0*/  LDG.E R18, desc[UR4][R20.64] ;  /* 0x0000000414127981 */ /* 0x010f22000c1e1900 */
[----:B------:R-:W5:Y:S01]  /*0ef0*/  MUFU.RCP64H R5, -3.1415920257568359375 ;  /* 0xc00921fb00057908 */ /* 0x000f620000001800 */
[----:B------:R-:W-:Y:S02]  /*0f00*/  IMAD.MOV.U32 R16, RZ, RZ, 0x54442d18 ;  /* 0x54442d18ff107424 */ /* 0x000fe400078e00ff */
[----:B------:R-:W-:Y:S02]  /*0f10*/  IMAD.MOV.U32 R17, RZ, RZ, 0x400921fb ;  /* 0x400921fbff117424 */ /* 0x000fe400078e00ff */
[----:B------:R-:W-:-:S06]  /*0f20*/  IMAD.MOV.U32 R4, RZ, RZ, 0x1 ;  /* 0x00000001ff047424 */ /* 0x000fcc00078e00ff */
[----:B-----5:R-:W-:-:S08]  /*0f30*/  DFMA R8, R4, R16, 1 ;  /* 0x3ff000000408742b */ /* 0x020fd00000000010 */
[----:B------:R-:W-:-:S08]  /*0f40*/  DFMA R8, R8, R8, R8 ;  /* 0x000000080808722b */ /* 0x000fd00000000008 */
[----:B------:R-:W-:-:S08]  /*0f50*/  DFMA R8, R4, R8, R4 ;  /* 0x000000080408722b */ /* 0x000fd00000000004 */
[----:B------:R-:W-:-:S08]  /*0f60*/  DFMA R4, R8, R16, 1 ;  /* 0x3ff000000804742b */ /* 0x000fd00000000010 */
[----:B------:R-:W-:Y:S01]  /*0f70*/  DFMA R4, R8, R4, R8 ;  /* 0x000000040804722b */ /* 0x000fe20000000008 */
[----:B----4-:R-:W4:Y:S07]  /*0f80*/  F2F.F64.F32 R18, R18 ;  /* 0x0000001200127310 */ /* 0x010f2e0000201800 */
[----:B----4-:R-:W-:Y:S01]  /*0f90*/  DMUL R8, R18, R4 ;  /* 0x0000000412087228 */ /* 0x010fe20000000000 */
[----:B------:R-:W-:-:S07]  /*0fa0*/  FSETP.GEU.AND P1, PT, |R19|, 6.5827683646048100446e-37, PT ;  /* 0x036000001300780b */ /* 0x000fce0003f2e200 */
[----:B------:R-:W-:-:S08]  /*0fb0*/  DFMA R16, R8, R16, R18 ;  /* 0x000000100810722b */ /* 0x000fd00000000012 */
[----:B------:R-:W-:-:S10]  /*0fc0*/  DFMA R4, R4, R16, R8 ;  /* 0x000000100404722b */ /* 0x000fd40000000008 */
[----:B------:R-:W-:-:S05]  /*0fd0*/  FFMA R0, RZ, -2.1426990032196044922, R5 ;  /* 0xc00921fbff007823 */ /* 0x000fca0000000005 */
[----:B------:R-:W-:-:S13]  /*0fe0*/  FSETP.GT.AND P0, PT, |R0|, 1.469367938527859385e-39, PT ;  /* 0x001000000000780b */ /* 0x000fda0003f04200 */
[----:B------:R-:W-:Y:S05]  /*0ff0*/  @P0 BRA P1, `(.L_x_18) ;  /* 0x0000000000180947 */ /* 0x000fea0000800000 */
[----:B------:R-:W-:Y:S01]  /*1000*/  IMAD.MOV.U32 R20, RZ, RZ, 0x54442d18 ;  /* 0x54442d18ff147424 */ /* 0x000fe200078e00ff */
[----:B------:R-:W-:Y:S01]  /*1010*/  MOV R16, 0x1040 ;  /* 0x0000104000107802 */ /* 0x000fe20000000f00 */
[----:B------:R-:W-:-:S07]  /*1020*/  IMAD.MOV.U32 R21, RZ, RZ, -0x3ff6de05 ;  /* 0xc00921fbff157424 */ /* 0x000fce00078e00ff */
[----:B0123--:R-:W-:Y:S05]  /*1030*/  CALL.REL.NOINC `($__internal_0_$__cuda_sm20_div_rn_f64_full) ;  /* 0x00000018004c7944 */ /* 0x00ffea0003c00000 */
[----:B------:R-:W-:Y:S02]  /*1040*/  IMAD.MOV.U32 R4, RZ, RZ, R26 ;  /* 0x000000ffff047224 */ /* 0x000fe400078e001a */
[----:B------:R-:W-:-:S07]  /*1050*/  IMAD.MOV.U32 R5, RZ, RZ, R27 ;  /* 0x000000ffff057224 */ /* 0x000fce00078e001b */
.L_x_18:
[----:B------:R-:W-:Y:S01]  /*1060*/  ISETP.GT.AND P0, PT, R5, 0xfffff, PT ;  /* 0x000fffff0500780c */ /* 0x000fe20003f04270 */
[--C-:B------:R-:W-:Y:S01]  /*1070*/  IMAD.MOV.U32 R8, RZ, RZ, R4.reuse ;  /* 0x000000ffff087224 */ /* 0x100fe200078e0004 */
[----:B------:R-:W4:Y:S01]  /*1080*/  LDCU UR4, c[0x0][0x3ac] ;  /* 0x00007580ff0477ac */ /* 0x000f220008000800 */
[--C-:B------:R-:W-:Y:S01]  /*1090*/  IMAD.MOV.U32 R9, RZ, RZ, R5.reuse ;  /* 0x000000ffff097224 */ /* 0x100fe200078e0005 */
[----:B------:R-:W-:Y:S01]  /*10a0*/  BSSY.RECONVERGENT B1, `(.L_x_19) ;  /* 0x0000054000017945 */ /* 0x000fe20003800200 */
[----:B------:R-:W-:Y:S02]  /*10b0*/  IMAD.MOV.U32 R0, RZ, RZ, R5 ;  /* 0x000000ffff007224 */ /* 0x000fe400078e0005 */
[----:B------:R-:W-:-:S06]  /*10c0*/  IMAD.MOV.U32 R18, RZ, RZ, R4 ;  /* 0x000000ffff127224 */ /* 0x000fcc00078e0004 */
[----:B------:R-:W-:Y:S01]  /*10d0*/  @!P0 DMUL R8, R8, 1.80143985094819840000e+16 ;  /* 0x4350000008088828 */ /* 0x000fe20000000000 */
[----:B----4-:R-:W4:Y:S09]  /*10e0*/  I2F.F64 R16, UR4 ;  /* 0x0000000400107d12 */ /* 0x010f320008201c00 */
[----:B------:R-:W-:-:S02]  /*10f0*/  @!P0 IMAD.MOV.U32 R0, RZ, RZ, R9 ;  /* 0x000000ffff008224 */ /* 0x000fc400078e0009 */
[----:B------:R-:W-:Y:S02]  /*1100*/  @!P0 IMAD.MOV.U32 R18, RZ, RZ, R8 ;  /* 0x000000ffff128224 */ /* 0x000fe400078e0008 */
[----:B------:R-:W-:-:S05]  /*1110*/  VIADD R3, R0, 0xffffffff ;  /* 0xffffffff00037836 */ /* 0x000fca0000000000 */
[----:B------:R-:W-:Y:S01]  /*1120*/  ISETP.GT.U32.AND P1, PT, R3, 0x7feffffe, PT ;  /* 0x7feffffe0300780c */ /* 0x000fe20003f24070 */
[----:B------:R-:W-:Y:S01]  /*1130*/  IMAD.MOV.U32 R3, RZ, RZ, -0x3ff ;  /* 0xfffffc01ff037424 */ /* 0x000fe200078e00ff */
[----:B----4-:R-:W-:Y:S01]  /*1140*/  DMUL R4, R16, 0.5 ;  /* 0x3fe0000010047828 */ /* 0x010fe20000000000 */
[----:B------:R-:W-:-:S10]  /*1150*/  @!P0 IMAD.MOV.U32 R3, RZ, RZ, -0x435 ;  /* 0xfffffbcbff038424 */ /* 0x000fd400078e00ff */
[----:B------:R-:W-:Y:S05]  /*1160*/  @P1 BRA `(.L_x_20) ;  /* 0x0000000400041947 */ /* 0x000fea0003800000 */
[----:B------:R-:W-:Y:S01]  /*1170*/  LOP3.LUT R8, R0, 0xfffff, RZ, 0xc0, !PT ;  /* 0x000fffff00087812 */ /* 0x000fe200078ec0ff */
[----:B------:R-:W-:Y:S01]  /*1180*/  IMAD.MOV.U32 R24, RZ, RZ, -0x748574fc ;  /* 0x8b7a8b04ff187424 */ /* 0x000fe200078e00ff */
[----:B------:R-:W-:Y:S01]  /*1190*/  MOV R16, RZ ;  /* 0x000000ff00107202 */ /* 0x000fe20000000f00 */
[----:B------:R-:W-:Y:S01]  /*11a0*/  IMAD.MOV.U32 R25, RZ, RZ, 0x3ed0ee25 ;  /* 0x3ed0ee25ff197424 */ /* 0x000fe200078e00ff */
[----:B------:R-:W-:Y:S01]  /*11b0*/  LOP3.LUT R9, R8, 0x3ff00000, RZ, 0xfc, !PT ;  /* 0x3ff0000008097812 */ /* 0x000fe200078efcff */
[----:B------:R-:W-:Y:S01]  /*11c0*/  IMAD.MOV.U32 R8, RZ, RZ, R18 ;  /* 0x000000ffff087224 */ /* 0x000fe200078e0012 */
[----:B------:R-:W-:Y:S01]  /*11d0*/  UMOV UR4, 0x3ae80f1e ;  /* 0x3ae80f1e00047882 */ /* 0x000fe20000000000 */
[----:B------:R-:W-:Y:S01]  /*11e0*/  UMOV UR5, 0x3eb1380b ;  /* 0x3eb1380b00057882 */ /* 0x000fe20000000000 */
[----:B------:R-:W-:Y:S01]  /*11f0*/  ISETP.GE.U32.AND P0, PT, R9, 0x3ff6a09f, PT ;  /* 0x3ff6a09f0900780c */ /* 0x000fe20003f06070 */
[----:B------:R-:W-:Y:S01]  /*1200*/  IMAD.MOV.U32 R29, RZ, RZ, 0x43300000 ;  /* 0x43300000ff1d7424 */ /* 0x000fe200078e00ff */
[----:B------:R-:W-:Y:S01]  /*1210*/  LEA.HI R0, R0, R3, RZ, 0xc ;  /* 0x0000000300007211 */ /* 0x000fe200078f60ff */
[----:B------:R-:W-:Y:S01]  /*1220*/  UMOV UR6, 0x80000000 ;  /* 0x8000000000067882 */ /* 0x000fe20000000000 */
[----:B------:R-:W-:-:S09]  /*1230*/  UMOV UR7, 0x43300000 ;  /* 0x4330000000077882 */ /* 0x000fd20000000000 */
[----:B------:R-:W-:Y:S02]  /*1240*/  @P0 VIADD R17, R9, 0xfff00000 ;  /* 0xfff0000009110836 */ /* 0x000fe40000000000 */
[----:B------:R-:W-:Y:S02]  /*1250*/  @P0 VIADD R0, R0, 0x1 ;  /* 0x0000000100000836 */ /* 0x000fe40000000000 */
[----:B------:R-:W-:-:S03]  /*1260*/  @P0 IMAD.MOV.U32 R9, RZ, RZ, R17 ;  /* 0x000000ffff090224 */ /* 0x000fc600078e0011 */
[----:B------:R-:W-:-:S03]  /*1270*/  LOP3.LUT R28, R0, 0x80000000, RZ, 0x3c, !PT ;  /* 0x80000000001c7812 */ /* 0x000fc600078e3cff */
[C---:B------:R-:W-:Y:S02]  /*1280*/  DADD R22, R8.reuse, 1 ;  /* 0x3ff0000008167429 */ /* 0x040fe40000000000 */
[----:B------:R-:W-:-:S04]  /*1290*/  DADD R8, R8, -1 ;  /* 0xbff0000008087429 */ /* 0x000fc80000000000 */
[----:B------:R-:W4:Y:S02]  /*12a0*/  MUFU.RCP64H R17, R23 ;  /* 0x0000001700117308 */ /* 0x000f240000001800 */
[----:B----4-:R-:W-:-:S08]  /*12b0*/  DFMA R18, -R22, R16, 1 ;  /* 0x3ff000001612742b */ /* 0x010fd00000000110 */
[----:B------:R-:W-:-:S08]  /*12c0*/  DFMA R18, R18, R18, R18 ;  /* 0x000000121212722b */ /* 0x000fd00000000012 */
[----:B------:R-:W-:-:S08]  /*12d0*/  DFMA R16, R16, R18, R16 ;  /* 0x000000121010722b */ /* 0x000fd00000000010 */
[----:B------:R-:W-:-:S08]  /*12e0*/  DMUL R18, R8, R16 ;  /* 0x0000001008127228 */ /* 0x000fd00000000000 */
[----:B------:R-:W-:-:S08]  /*12f0*/  DFMA R18, R8, R16, R18 ;  /* 0x000000100812722b */ /* 0x000fd00000000012 */
[----:B------:R-:W-:Y:S02]  /*1300*/  DMUL R20, R18, R18 ;  /* 0x0000001212147228 */ /* 0x000fe40000000000 */
[----:B------:R-:W-:-:S06]  /*1310*/  DADD R26, R8, -R18 ;  /* 0x00000000081a7229 */ /* 0x000fcc0000000812 */
[----:B------:R-:W-:Y:S01]  /*1320*/  DFMA R22, R20, UR4, R24 ;  /* 0x0000000414167c2b */ /* 0x000fe20008000018 */
[----:B------:R-:W-:Y:S01]  /*1330*/  UMOV UR4, 0x9f02676f ;  /* 0x9f02676f00047882 */ /* 0x000fe20000000000 */
[----:B------:R-:W-:Y:S01]  /*1340*/  UMOV UR5, 0x3ef3b266 ;  /* 0x3ef3b26600057882 */ /* 0x000fe20000000000 */
[----:B------:R-:W-:-:S05]  /*1350*/  DADD R26, R26, R26 ;  /* 0x000000001a1a7229 */ /* 0x000fca000000001a */
[----:B------:R-:W-:Y:S01]  /*1360*/  DFMA R22, R20, R22, UR4 ;  /* 0x0000000414167e2b */ /* 0x000fe20008000016 */
[----:B------:R-:W-:Y:S01]  /*1370*/  UMOV UR4, 0xa9ab0956 ;  /* 0xa9ab095600047882 */ /* 0x000fe20000000000 */
[----:B------:R-:W-:Y:S01]  /*1380*/  UMOV UR5, 0x3f1745cb ;  /* 0x3f1745cb00057882 */ /* 0x000fe20000000000 */
[----:B------:R-:W-:-:S05]  /*1390*/  DFMA R26, R8, -R18, R26 ;  /* 0x80000012081a722b */ /* 0x000fca000000001a */
[----:B------:R-:W-:Y:S01]  /*13a0*/  DFMA R22, R20, R22, UR4 ;  /* 0x0000000414167e2b */ /* 0x000fe20008000016 */
[----:B------:R-:W-:Y:S01]  /*13b0*/  UMOV UR4, 0x2d1b5154 ;  /* 0x2d1b515400047882 */ /* 0x000fe20000000000 */
[----:B------:R-:W-:Y:S01]  /*13c0*/  UMOV UR5, 0x3f3c71c7 ;  /* 0x3f3c71c700057882 */ /* 0x000fe20000000000 */
[----:B------:R-:W-:-:S05]  /*13d0*/  DMUL R26, R16, R26 ;  /* 0x0000001a101a7228 */ /* 0x000fca0000000000 */
[----:B------:R-:W-:Y:S01]  /*13e0*/  DFMA R22, R20, R22, UR4 ;  /* 0x0000000414167e2b */ /* 0x000fe20008000016 */
[----:B------:R-:W-:Y:S01]  /*13f0*/  UMOV UR4, 0x923be72d ;  /* 0x923be72d00047882 */ /* 0x000fe20000000000 */
[----:B------:R-:W-:-:S06]  /*1400*/  UMOV UR5, 0x3f624924 ;  /* 0x3f62492400057882 */ /* 0x000fcc0000000000 */
[----:B------:R-:W-:Y:S01]  /*1410*/  DFMA R24, R20, R22, UR4 ;  /* 0x0000000414187e2b */ /* 0x000fe20008000016 */
[----:B------:R-:W-:Y:S01]  /*1420*/  UMOV UR4, 0x9999a3c4 ;  /* 0x9999a3c400047882 */ /* 0x000fe20000000000 */
[----:B------:R-:W-:Y:S01]  /*1430*/  UMOV UR5, 0x3f899999 ;  /* 0x3f89999900057882 */ /* 0x000fe20000000000 */
[----:B------:R-:W-:Y:S01]  /*1440*/  DADD R22, R28, -UR6 ;  /* 0x800000061c167e29 */ /* 0x000fe20008000000 */
[----:B------:R-:W-:Y:S01]  /*1450*/  UMOV UR6, 0xfefa39ef ;  /* 0xfefa39ef00067882 */ /* 0x000fe20000000000 */
[----:B------:R-:W-:-:S03]  /*1460*/  UMOV UR7, 0x3fe62e42 ;  /* 0x3fe62e4200077882 */ /* 0x000fc60000000000 */
[----:B------:R-:W-:Y:S01]  /*1470*/  DFMA R24, R20, R24, UR4 ;  /* 0x0000000414187e2b */ /* 0x000fe20008000018 */
[----:B------:R-:W-:Y:S01]  /*1480*/  UMOV UR4, 0x55555554 ;  /* 0x5555555400047882 */ /* 0x000fe20000000000 */
[----:B------:R-:W-:Y:S01]  /*1490*/  UMOV UR5, 0x3fb55555 ;  /* 0x3fb5555500057882 */ /* 0x000fe20000000000 */
[----:B------:R-:W-:-:S05]  /*14a0*/  DFMA R8, R22, UR6, R18 ;  /* 0x0000000616087c2b */ /* 0x000fca0008000012 */
[----:B------:R-:W-:Y:S01]  /*14b0*/  DFMA R24, R20, R24, UR4 ;  /* 0x0000000414187e2b */ /* 0x000fe20008000018 */
[----:B------:R-:W-:Y:S01]  /*14c0*/  UMOV UR4, 0xfefa39ef ;  /* 0xfefa39ef00047882 */ /* 0x000fe20000000000 */
[----:B------:R-:W-:Y:S02]  /*14d0*/  UMOV UR5, 0x3fe62e42 ;  /* 0x3fe62e4200057882 */ /* 0x000fe40000000000 */
[----:B------:R-:W-:Y:S01]  /*14e0*/  DFMA R28, R22, -UR4, R8 ;  /* 0x80000004161c7c2b */ /* 0x000fe20008000008 */
[----:B------:R-:W-:Y:S01]  /*14f0*/  UMOV UR4, 0x3b39803f ;  /* 0x3b39803f00047882 */ /* 0x000fe20000000000 */
[----:B------:R-:W-:Y:S02]  /*1500*/  UMOV UR5, 0x3c7abc9e ;  /* 0x3c7abc9e00057882 */ /* 0x000fe40000000000 */
[----:B------:R-:W-:-:S04]  /*1510*/  DMUL R24, R20, R24 ;  /* 0x0000001814187228 */ /* 0x000fc80000000000 */
[----:B------:R-:W-:-:S04]  /*1520*/  DADD R28, -R18, R28 ;  /* 0x00000000121c7229 */ /* 0x000fc8000000011c */
[----:B------:R-:W-:-:S08]  /*1530*/  DFMA R24, R18, R24, R26 ;  /* 0x000000181218722b */ /* 0x000fd0000000001a */
[----:B------:R-:W-:-:S08]  /*1540*/  DADD R24, R24, -R28 ;  /* 0x0000000018187229 */ /* 0x000fd0000000081c */
[----:B------:R-:W-:-:S08]  /*1550*/  DFMA R24, R22, UR4, R24 ;  /* 0x0000000416187c2b */ /* 0x000fd00008000018 */
[----:B------:R-:W-:Y:S01]  /*1560*/  DADD R8, R8, R24 ;  /* 0x0000000008087229 */ /* 0x000fe20000000018 */
[----:B------:R-:W-:Y:S10]  /*1570*/  BRA `(.L_x_21) ;  /* 0x0000000000187947 */ /* 0x000ff40003800000 */
.L_x_20:
[----:B------:R-:W-:Y:S01]  /*1580*/  IMAD.MOV.U32 R16, RZ, RZ, 0x0 ;  /* 0x00000000ff107424 */ /* 0x000fe200078e00ff */
[----:B------:R-:W-:Y:S01]  /*1590*/  LOP3.LUT P0, RZ, R9, 0x7fffffff, RZ, 0xc0, !PT ;  /* 0x7fffffff09ff7812 */ /* 0x000fe2000780c0ff */
[----:B------:R-:W-:-:S06]  /*15a0*/  IMAD.MOV.U32 R17, RZ, RZ, 0x7ff00000 ;  /* 0x7ff00000ff117424 */ /* 0x000fcc00078e00ff */
[----:B------:R-:W-:-:S10]  /*15b0*/  DFMA R16, R8, R16, +INF ;  /* 0x7ff000000810742b */ /* 0x000fd40000000010 */
[----:B------:R-:W-:Y:S02]  /*15c0*/  FSEL R8, R16, RZ, P0 ;  /* 0x000000ff10087208 */ /* 0x000fe40000000000 */
[----:B------:R-:W-:-:S07]  /*15d0*/  FSEL R9, R17, -QNAN , P0 ;  /* 0xfff0000011097808 */ /* 0x000fce0000000000 */
.L_x_21:
[----:B------:R-:W-:Y:S05]  /*15e0*/  BSYNC.RECONVERGENT B1 ;  /* 0x0000000000017941 */ /* 0x000fea0003800200 */
.L_x_19:
[----:B---3--:R-:W-:Y:S01]  /*15f0*/  DFMA R6, R8, R4, R6 ;  /* 0x000000040806722b */ /* 0x008fe20000000006 */
[C---:B------:R-:W-:Y:S02]  /*1600*/  R2UR UR4, R14.reuse ;  /* 0x000000000e0472ca */ /* 0x040fe400000e0000 */
[C---:B------:R-:W-:Y:S02]  /*1610*/  R2UR UR5, R15.reuse ;  /* 0x000000000f0572ca */ /* 0x040fe400000e0000 */
[----:B------:R-:W-:Y:S01]  /*1620*/  R2UR UR6, R14 ;  /* 0x000000000e0672ca */ /* 0x000fe200000e0000 */
[----:B------:R-:W3:Y:S01]  /*1630*/  F2F.F32.F64 R3, R6 ;  /* 0x0000000600037310 */ /* 0x000ee20000301000 */
[----:B------:R-:W-:-:S09]  /*1640*/  R2UR UR7, R15 ;  /* 0x000000000f0772ca */ /* 0x000fd200000e0000 */
[----:B---3--:R3:W-:Y:S04]  /*1650*/  STG.E desc[UR4][R12.64], R3 ;  /* 0x000000030c007986 */ /* 0x0087e8000c101904 */
[----:B------:R-:W4:Y:S01]  /*1660*/  LDG.E R0, desc[UR6][R10.64] ;  /* 0x000000060a007981 */ /* 0x000f22000c1e1900 */
[----:B------:R-:W5:Y:S01]  /*1670*/  MUFU.RCP64H R9, -3.1415920257568359375 ;  /* 0xc00921fb00097908 */ /* 0x000f620000001800 */
[----:B------:R-:W-:Y:S01]  /*1680*/  IMAD.MOV.U32 R16, RZ, RZ, 0x54442d18 ;  /* 0x54442d18ff107424 */ /* 0x000fe200078e00ff */
[----:B------:R-:W-:Y:S01]  /*1690*/  BSSY.RECONVERGENT B1, `(.L_x_22) ;  /* 0x0000016000017945 */ /* 0x000fe20003800200 */
        /* <DEDUP_REMOVED lines=14> */
[----:B---3--:R-:W-:Y:S05]  /*1780*/  @P0 BRA P1, `(.L_x_23) ;  /* 0x0000000000180947 */ /* 0x008fea0000800000 */
[----:B------:R-:W-:Y:S01]  /*1790*/  IMAD.MOV.U32 R20, RZ, RZ, 0x54442d18 ;  /* 0x54442d18ff147424 */ /* 0x000fe200078e00ff */
[----:B------:R-:W-:Y:S01]  /*17a0*/  MOV R16, 0x17d0 ;  /* 0x000017d000107802 */ /* 0x000fe20000000f00 */
[----:B------:R-:W-:-:S07]  /*17b0*/  IMAD.MOV.U32 R21, RZ, RZ, -0x3ff6de05 ;  /* 0xc00921fbff157424 */ /* 0x000fce00078e00ff */
[----:B012---:R-:W-:Y:S05]  /*17c0*/  CALL.REL.NOINC `($__internal_0_$__cuda_sm20_div_rn_f64_full) ;  /* 0x0000001000687944 */ /* 0x007fea0003c00000 */
[----:B------:R-:W-:Y:S02]  /*17d0*/  IMAD.MOV.U32 R6, RZ, RZ, R26 ;  /* 0x000000ffff067224 */ /* 0x000fe400078e001a */
[----:B------:R-:W-:-:S07]  /*17e0*/  IMAD.MOV.U32 R7, RZ, RZ, R27 ;  /* 0x000000ffff077224 */ /* 0x000fce00078e001b */
.L_x_23:
[----:B------:R-:W-:Y:S05]  /*17f0*/  BSYNC.RECONVERGENT B1 ;  /* 0x0000000000017941 */ /* 0x000fea0003800200 */
.L_x_22:
[----:B------:R-:W-:Y:S01]  /*1800*/  ISETP.GT.AND P0, PT, R7, 0xfffff, PT ;  /* 0x000fffff0700780c */ /* 0x000fe20003f04270 */
[----:B------:R-:W-:Y:S01]  /*1810*/  IMAD.MOV.U32 R8, RZ, RZ, R6 ;  /* 0x000000ffff087224 */ /* 0x000fe200078e0006 */
[----:B------:R-:W-:Y:S01]  /*1820*/  BSSY.RECONVERGENT B1, `(.L_x_24) ;  /* 0x0000051000017945 */ /* 0x000fe20003800200 */
[----:B------:R-:W-:-:S10]  /*1830*/  IMAD.MOV.U32 R9, RZ, RZ, R7 ;  /* 0x000000ffff097224 */ /* 0x000fd400078e0007 */
[----:B------:R-:W-:-:S10]  /*1840*/  @!P0 DMUL R8, R8, 1.80143985094819840000e+16 ;  /* 0x4350000008088828 */ /* 0x000fd40000000000 */
[----:B------:R-:W-:Y:S02]  /*1850*/  @!P0 IMAD.MOV.U32 R7, RZ, RZ, R9 ;  /* 0x000000ffff078224 */ /* 0x000fe400078e0009 */
[----:B------:R-:W-:Y:S02]  /*1860*/  @!P0 IMAD.MOV.U32 R6, RZ, RZ, R8 ;  /* 0x000000ffff068224 */ /* 0x000fe400078e0008 */
[----:B------:R-:W-:-:S05]  /*1870*/  VIADD R0, R7, 0xffffffff ;  /* 0xffffffff07007836 */ /* 0x000fca0000000000 */
[----:B------:R-:W-:Y:S01]  /*1880*/  ISETP.GT.U32.AND P1, PT, R0, 0x7feffffe, PT ;  /* 0x7feffffe0000780c */ /* 0x000fe20003f24070 */
[----:B------:R-:W-:Y:S02]  /*1890*/  IMAD.MOV.U32 R0, RZ, RZ, -0x3ff ;  /* 0xfffffc01ff007424 */ /* 0x000fe400078e00ff */
        /* <DEDUP_REMOVED lines=21> */
[----:B------:R-:W3:Y:S02]  /*19f0*/  MUFU.RCP64H R17, R23 ;  /* 0x0000001700117308 */ /* 0x000ee40000001800 */
[----:B---3--:R-:W-:-:S08]  /*1a00*/  DFMA R18, -R22, R16, 1 ;  /* 0x3ff000001612742b */ /* 0x008fd00000000110 */
        /* <DEDUP_REMOVED lines=9> */
[----:B------:R-:W-:Y:S02]  /*1aa0*/  DADD R24, R6, R6 ;  /* 0x0000000006187229 */ /* 0x000fe40000000006 */
[----:B------:R-:W-:Y:S01]  /*1ab0*/  DADD R6, R26, -UR6 ;  /* 0x800000061a067e29 */ /* 0x000fe20008000000 */
[----:B------:R-:W-:Y:S01]  /*1ac0*/  UMOV UR6, 0xfefa39ef ;  /* 0xfefa39ef00067882 */ /* 0x000fe20000000000 */
[----:B------:R-:W-:Y:S01]  /*1ad0*/  UMOV UR7, 0x3fe62e42 ;  /* 0x3fe62e4200077882 */ /* 0x000fe20000000000 */
[----:B------:R-:W-:Y:S01]  /*1ae0*/  DFMA R22, R20, R22, UR4 ;  /* 0x0000000414167e2b */ /* 0x000fe20008000016 */
[----:B------:R-:W-:Y:S01]  /*1af0*/  UMOV UR4, 0xa9ab0956 ;  /* 0xa9ab095600047882 */ /* 0x000fe20000000000 */
[----:B------:R-:W-:Y:S01]  /*1b00*/  UMOV UR5, 0x3f1745cb ;  /* 0x3f1745cb00057882 */ /* 0x000fe20000000000 */
[----:B------:R-:W-:-:S02]  /*1b10*/  DFMA R24, R8, -R18, R24 ;  /* 0x800000120818722b */ /* 0x000fc40000000018 */
[----:B------:R-:W-:-:S03]  /*1b20*/  DFMA R8, R6, UR6, R18 ;  /* 0x0000000606087c2b */ /* 0x000fc60008000012 */
        /* <DEDUP_REMOVED lines=26> */
.L_x_25:
[----:B------:R-:W-:Y:S01]  /*1cd0*/  IMAD.MOV.U32 R6, RZ, RZ, 0x0 ;  /* 0x00000000ff067424 */ /* 0x000fe200078e00ff */
[----:B------:R-:W-:Y:S01]  /*1ce0*/  LOP3.LUT P0, RZ, R9, 0x7fffffff, RZ, 0xc0, !PT ;  /* 0x7fffffff09ff7812 */ /* 0x000fe2000780c0ff */
[----:B------:R-:W-:-:S06]  /*1cf0*/  IMAD.MOV.U32 R7, RZ, RZ, 0x7ff00000 ;  /* 0x7ff00000ff077424 */ /* 0x000fcc00078e00ff */
[----:B------:R-:W-:-:S10]  /*1d00*/  DFMA R6, R8, R6, +INF ;  /* 0x7ff000000806742b */ /* 0x000fd40000000006 */
[----:B------:R-:W-:Y:S02]  /*1d10*/  FSEL R8, R6, RZ, P0 ;  /* 0x000000ff06087208 */ /* 0x000fe40000000000 */
[----:B------:R-:W-:-:S07]  /*1d20*/  FSEL R9, R7, -QNAN , P0 ;  /* 0xfff0000007097808 */ /* 0x000fce0000000000 */
.L_x_26:
[----:B------:R-:W-:Y:S05]  /*1d30*/  BSYNC.RECONVERGENT B1 ;  /* 0x0000000000017941 */ /* 0x000fea0003800200 */
.L_x_24:
[----:B------:R-:W3:Y:S01]  /*1d40*/  F2F.F64.F32 R6, R3 ;  /* 0x0000000300067310 */ /* 0x000ee20000201800 */
[----:B------:R-:W4:Y:S01]  /*1d50*/  LDC.64 R16, c[0x0][0x398] ;  /* 0x0000e600ff107b82 */ /* 0x000f220000000a00 */
[C---:B------:R-:W-:Y:S02]  /*1d60*/  R2UR UR4, R14.reuse ;  /* 0x000000000e0472ca */ /* 0x040fe400000e0000 */
[C---:B------:R-:W-:Y:S02]  /*1d70*/  R2UR UR5, R15.reuse ;  /* 0x000000000f0572ca */ /* 0x040fe400000e0000 */
[C---:B------:R-:W-:Y:S02]  /*1d80*/  R2UR UR6, R14.reuse ;  /* 0x000000000e0672ca */ /* 0x040fe400000e0000 */
[----:B------:R-:W-:Y:S02]  /*1d90*/  R2UR UR7, R15 ;  /* 0x000000000f0772ca */ /* 0x000fe400000e0000 */
[----:B------:R-:W-:-:S02]  /*1da0*/  R2UR UR8, R14 ;  /* 0x000000000e0872ca */ /* 0x000fc400000e0000 */
[----:B------:R-:W-:Y:S01]  /*1db0*/  R2UR UR9, R15 ;  /* 0x000000000f0972ca */ /* 0x000fe200000e0000 */
[----:B---3--:R-:W-:-:S10]  /*1dc0*/  DFMA R6, R8, R4, R6 ;  /* 0x000000040806722b */ /* 0x008fd40000000006 */
[----:B------:R-:W3:Y:S02]  /*1dd0*/  F2F.F32.F64 R7, R6 ;  /* 0x0000000600077310 */ /* 0x000ee40000301000 */
[----:B---3--:R3:W-:Y:S04]  /*1de0*/  STG.E desc[UR4][R12.64], R7 ;  /* 0x000000070c007986 */ /* 0x0087e8000c101904 */
[----:B------:R-:W5:Y:S04]  /*1df0*/  LDG.E R10, desc[UR6][R10.64] ;  /* 0x000000060a0a7981 */ /* 0x000f68000c1e1900 */
[----:B----4-:R-:W5:Y:S01]  /*1e00*/  LDG.E R17, desc[UR8][R16.64] ;  /* 0x0000000810117981 */ /* 0x010f62000c1e1900 */
[----:B------:R-:W4:Y:S01]  /*1e10*/  MUFU.RCP64H R9, -3.1415920257568359375 ;  /* 0xc00921fb00097908 */ /* 0x000f220000001800 */
[----:B------:R-:W-:Y:S01]  /*1e20*/  IMAD.MOV.U32 R20, RZ, RZ, 0x54442d18 ;  /* 0x54442d18ff147424 */ /* 0x000fe200078e00ff */
[----:B------:R-:W-:Y:S01]  /*1e30*/  BSSY.RECONVERGENT B1, `(.L_x_27) ;  /* 0x0000017000017945 */ /* 0x000fe20003800200 */
[----:B------:R-:W-:-:S02]  /*1e40*/  IMAD.MOV.U32 R21, RZ, RZ, 0x400921fb ;  /* 0x400921fbff157424 */ /* 0x000fc400078e00ff */
[----:B------:R-:W-:-:S06]  /*1e50*/  IMAD.MOV.U32 R8, RZ, RZ, 0x1 ;  /* 0x00000001ff087424 */ /* 0x000fcc00078e00ff */
[----:B----4-:R-:W-:-:S08]  /*1e60*/  DFMA R18, R8, R20, 1 ;  /* 0x3ff000000812742b */ /* 0x010fd00000000014 */
[----:B------:R-:W-:-:S08]  /*1e70*/  DFMA R18, R18, R18, R18 ;  /* 0x000000121212722b */ /* 0x000fd00000000012 */
[----:B------:R-:W-:-:S08]  /*1e80*/  DFMA R8, R8, R18, R8 ;  /* 0x000000120808722b */ /* 0x000fd00000000008 */
[----:B------:R-:W-:-:S08]  /*1e90*/  DFMA R22, R8, R20, 1 ;  /* 0x3ff000000816742b */ /* 0x000fd00000000014 */
[----:B------:R-:W-:Y:S01]  /*1ea0*/  DFMA R22, R8, R22, R8 ;  /* 0x000000160816722b */ /* 0x000fe20000000008 */
[----:B-----5:R-:W-:-:S06]  /*1eb0*/  FADD R18, R10, R17 ;  /* 0x000000110a127221 */ /* 0x020fcc0000000000 */
[----:B------:R-:W4:Y:S02]  /*1ec0*/  F2F.F64.F32 R18, R18 ;  /* 0x0000001200127310 */ /* 0x000f240000201800 */
        /* <DEDUP_REMOVED lines=13> */
.L_x_28:
[----:B------:R-:W-:Y:S05]  /*1fa0*/  BSYNC.RECONVERGENT B1 ;  /* 0x0000000000017941 */ /* 0x000fea0003800200 */
.L_x_27:
        /* <DEDUP_REMOVED lines=13> */
[----:B------:R-:W-:Y:S01]  /*2080*/  IMAD.MOV.U32 R10, RZ, RZ, R8 ;  /* 0x000000ffff0a7224 */ /* 0x000fe200078e0008 */
[----:B------:R-:W-:Y:S01]  /*2090*/  UMOV UR4, 0x3ae80f1e ;  /* 0x3ae80f1e00047882 */ /* 0x000fe20000000000 */
[----:B------:R-:W-:Y:S01]  /*20a0*/  IMAD.MOV.U32 R16, RZ, RZ, RZ ;  /* 0x000000ffff107224 */ /* 0x000fe200078e00ff */
[----:B------:R-:W-:Y:S01]  /*20b0*/  LOP3.LUT R11, R3, 0x3ff00000, RZ, 0xfc, !PT ;  /* 0x3ff00000030b7812 */ /* 0x000fe200078efcff */
[----:B------:R-:W-:Y:S01]  /*20c0*/  IMAD.MOV.U32 R24, RZ, RZ, -0x748574fc ;  /* 0x8b7a8b04ff187424 */ /* 0x000fe200078e00ff */
[----:B------:R-:W-:Y:S01]  /*20d0*/  UMOV UR5, 0x3eb1380b ;  /* 0x3eb1380b00057882 */ /* 0x000fe20000000000 */
[----:B------:R-:W-:Y:S01]  /*20e0*/  IMAD.MOV.U32 R25, RZ, RZ, 0x3ed0ee25 ;  /* 0x3ed0ee25ff197424 */ /* 0x000fe200078e00ff */
[----:B------:R-:W-:Y:S01]  /*20f0*/  ISETP.GE.U32.AND P0, PT, R11, 0x3ff6a09f, PT ;  /* 0x3ff6a09f0b00780c */ /* 0x000fe20003f06070 */
[----:B------:R-:W-:Y:S01]  /*2100*/  IMAD.MOV.U32 R27, RZ, RZ, 0x43300000 ;  /* 0x43300000ff1b7424 */ /* 0x000fe200078e00ff */
[----:B------:R-:W-:Y:S01]  /*2110*/  LEA.HI R0, R9, R0, RZ, 0xc ;  /* 0x0000000009007211 */ /* 0x000fe200078f60ff */
[----:B------:R-:W-:Y:S01]  /*2120*/  UMOV UR6, 0x80000000 ;  /* 0x8000000000067882 */ /* 0x000fe20000000000 */
[----:B------:R-:W-:-:S09]  /*2130*/  UMOV UR7, 0x43300000 ;  /* 0x4330000000077882 */ /* 0x000fd20000000000 */
[----:B------:R-:W-:Y:S02]  /*2140*/  @P0 VIADD R3, R11, 0xfff00000 ;  /* 0xfff000000b030836 */ /* 0x000fe40000000000 */
[----:B------:R-:W-:-:S03]  /*2150*/  @P0 VIADD R0, R0, 0x1 ;  /* 0x0000000100000836 */ /* 0x000fc60000000000 */
[----:B------:R-:W-:Y:S02]  /*2160*/  @P0 MOV R11, R3 ;  /* 0x00000003000b0202 */ /* 0x000fe40000000f00 */
[----:B------:R-:W-:-:S04]  /*2170*/  LOP3.LUT R26, R0, 0x80000000, RZ, 0x3c, !PT ;  /* 0x80000000001a7812 */ /* 0x000fc800078e3cff */
        /* <DEDUP_REMOVED lines=48> */
.L_x_30:
[----:B------:R-:W-:Y:S01]  /*2480*/  IMAD.MOV.U32 R8, RZ, RZ, 0x0 ;  /* 0x00000000ff087424 */ /* 0x000fe200078e00ff */
[----:B------:R-:W-:Y:S01]  /*2490*/  LOP3.LUT P0, RZ, R11, 0x7fffffff, RZ, 0xc0, !PT ;  /* 0x7fffffff0bff7812 */ /* 0x000fe2000780c0ff */
[----:B------:R-:W-:-:S06]  /*24a0*/  IMAD.MOV.U32 R9, RZ, RZ, 0x7ff00000 ;  /* 0x7ff00000ff097424 */ /* 0x000fcc00078e00ff */
[----:B------:R-:W-:-:S10]  /*24b0*/  DFMA R8, R10, R8, +INF ;  /* 0x7ff000000a08742b */ /* 0x000fd40000000008 */
[----:B------:R-:W-:Y:S02]  /*24c0*/  FSEL R10, R8, RZ, P0 ;  /* 0x000000ff080a7208 */ /* 0x000fe40000000000 */
[----:B------:R-:W-:-:S07]  /*24d0*/  FSEL R11, R9, -QNAN , P0 ;  /* 0xfff00000090b7808 */ /* 0x000fce0000000000 */
.L_x_31:
[----:B------:R-:W-:Y:S05]  /*24e0*/  BSYNC.RECONVERGENT B1 ;  /* 0x0000000000017941 */ /* 0x000fea0003800200 */
.L_x_29:
[----:B------:R-:W3:Y:S01]  /*24f0*/  MUFU.RCP64H R17, 1.7853975296020507812 ;  /* 0x3ffc90fd00117908 */ /* 0x000ee20000001800 */
[----:B------:R-:W-:Y:S01]  /*2500*/  IMAD.MOV.U32 R8, RZ, RZ, -0x55dde974 ;  /* 0xaa22168cff087424 */ /* 0x000fe200078e00ff */
[----:B------:R-:W-:Y:S01]  /*2510*/  UMOV UR4, 0xaeef4ba0 ;  /* 0xaeef4ba000047882 */ /* 0x000fe20000000000 */
[----:B------:R-:W-:Y:S01]  /*2520*/  IMAD.MOV.U32 R9, RZ, RZ, 0x3ffc90fd ;  /* 0x3ffc90fdff097424 */ /* 0x000fe200078e00ff */
[----:B------:R-:W-:Y:S01]  /*2530*/  UMOV UR5, 0x3fcb7812 ;  /* 0x3fcb781200057882 */ /* 0x000fe20000000000 */
[----:B------:R-:W-:Y:S01]  /*2540*/  IMAD.MOV.U32 R16, RZ, RZ, RZ ;  /* 0x000000ffff107224 */ /* 0x000fe200078e00ff */
[----:B------:R-:W-:Y:S01]  /*2550*/  UMOV UR6, 0x3ae80f1e ;  /* 0x3ae80f1e00067882 */ /* 0x000fe20000000000 */
[----:B------:R-:W-:Y:S01]  /*2560*/  IMAD.MOV.U32 R20, RZ, RZ, -0x748574fc ;  /* 0x8b7a8b04ff147424 */ /* 0x000fe200078e00ff */
[----:B------:R-:W-:Y:S01]  /*2570*/  UMOV UR7, 0x3eb1380b ;  /* 0x3eb1380b00077882 */ /* 0x000fe20000000000 */
[----:B------:R-:W-:Y:S01]  /*2580*/  IMAD.MOV.U32 R21, RZ, RZ, 0x3ed0ee25 ;  /* 0x3ed0ee25ff157424 */ /* 0x000fe200078e00ff */
[----:B------:R-:W4:Y:S01]  /*2590*/  F2F.F64.F32 R6, R7 ;  /* 0x0000000700067310 */ /* 0x000f220000201800 */
[----:B------:R-:W-:Y:S01]  /*25a0*/  IMAD.MOV.U32 R26, RZ, RZ, -0x105c611 ;  /* 0xfefa39efff1a7424 */ /* 0x000fe200078e00ff */
[----:B------:R-:W-:Y:S01]  /*25b0*/  UMOV UR8, 0x55555554 ;  /* 0x5555555400087882 */ /* 0x000fe20000000000 */
[----:B------:R-:W-:Y:S01]  /*25c0*/  IMAD.MOV.U32 R27, RZ, RZ, 0x3fe62e42 ;  /* 0x3fe62e42ff1b7424 */ /* 0x000fe200078e00ff */
[----:B------:R-:W-:Y:S01]  /*25d0*/  UMOV UR9, 0x3fb55555 ;  /* 0x3fb5555500097882 */ /* 0x000fe20000000000 */
[----:B---3--:R-:W-:-:S08]  /*25e0*/  DFMA R8, R16, -R8, 1 ;  /* 0x3ff000001008742b */ /* 0x008fd00000000808 */
[----:B------:R-:W-:Y:S02]  /*25f0*/  DFMA R8, R8, R8, R8 ;  /* 0x000000080808722b */ /* 0x000fe40000000008 */
[----:B----4-:R-:W-:Y:S01]  /*2600*/  DFMA R10, R10, -R4, R6 ;  /* 0x800000040a0a722b */ /* 0x010fe20000000006 */
[----:B------:R-:W-:Y:S02]  /*2610*/  IMAD.MOV.U32 R6, RZ, RZ, 0x3b39803f ;  /* 0x3b39803fff067424 */ /* 0x000fe400078e00ff */
[----:B------:R-:W-:-:S03]  /*2620*/  IMAD.MOV.U32 R7, RZ, RZ, 0x3c7abc9e ;  /* 0x3c7abc9eff077424 */ /* 0x000fc600078e00ff */
[----:B------:R-:W-:-:S04]  /*2630*/  DFMA R16, R16, R8, R16 ;  /* 0x000000081010722b */ /* 0x000fc80000000010 */
[----:B------:R-:W3:Y:S04]  /*2640*/  F2F.F32.F64 R10, R10 ;  /* 0x0000000a000a7310 */ /* 0x000ee80000301000 */
[----:B------:R-:W-:-:S08]  /*2650*/  DMUL R8, R16, -UR4 ;  /* 0x8000000410087c28 */ /* 0x000fd00008000000 */
[----:B------:R-:W-:-:S08]  /*2660*/  DFMA R8, R16, -UR4, R8 ;  /* 0x8000000410087c2b */ /* 0x000fd00008000008 */
[C---:B------:R-:W-:Y:S02]  /*2670*/  DMUL R18, R8.reuse, R8 ;  /* 0x0000000808127228 */ /* 0x040fe40000000000 */
[----:B------:R-:W-:-:S06]  /*2680*/  DADD R22, -R8, -UR4 ;  /* 0x8000000408167e29 */ /* 0x000fcc0008000100 */
[----:B------:R-:W-:Y:S01]  /*2690*/  DFMA R20, R18, UR6, R20 ;  /* 0x0000000612147c2b */ /* 0x000fe20008000014 */
[----:B------:R-:W-:Y:S01]  /*26a0*/  UMOV UR6, 0x9f02676f ;  /* 0x9f02676f00067882 */ /* 0x000fe20000000000 */
[----:B------:R-:W-:Y:S01]  /*26b0*/  UMOV UR7, 0x3ef3b266 ;  /* 0x3ef3b26600077882 */ /* 0x000fe20000000000 */
[----:B------:R-:W-:-:S05]  /*26c0*/  DADD R24, R22, R22 ;  /* 0x0000000016187229 */ /* 0x000fca0000000016 */
[----:B------:R-:W-:Y:S01]  /*26d0*/  DFMA R20, R18, R20, UR6 ;  /* 0x0000000612147e2b */ /* 0x000fe20008000014 */
[----:B------:R-:W-:Y:S01]  /*26e0*/  UMOV UR6, 0xa9ab0956 ;  /* 0xa9ab095600067882 */ /* 0x000fe20000000000 */
[----:B------:R-:W-:Y:S01]  /*26f0*/  UMOV UR7, 0x3f1745cb ;  /* 0x3f1745cb00077882 */ /* 0x000fe20000000000 */
[----:B------:R-:W-:Y:S01]  /*2700*/  DFMA R24, -R8, -UR4, R24 ;  /* 0x8000000408187c2b */ /* 0x000fe20008000118 */
[----:B------:R-:W-:Y:S02]  /*2710*/  R2UR UR4, R14 ;  /* 0x000000000e0472ca */ /* 0x000fe400000e0000 */
[----:B------:R-:W-:Y:S02]  /*2720*/  R2UR UR5, R15 ;  /* 0x000000000f0572ca */ /* 0x000fe400000e0000 */
        /* <DEDUP_REMOVED lines=13> */
[----:B------:R-:W-:-:S04]  /*2800*/  DFMA R20, R26, UR6, R8 ;  /* 0x000000061a147c2b */ /* 0x000fc80008000008 */
[----:B------:R-:W-:-:S04]  /*2810*/  DFMA R22, R18, R22, UR8 ;  /* 0x0000000812167e2b */ /* 0x000fc80008000016 */
[----:B------:R-:W-:-:S04]  /*2820*/  DFMA R16, -R26, 3, R20 ;  /* 0x400800001a10782b */ /* 0x000fc80000000114 */
[----:B------:R-:W-:-:S04]  /*2830*/  DMUL R22, R18, R22 ;  /* 0x0000001612167228 */ /* 0x000fc80000000000 */
[----:B------:R-:W-:-:S04]  /*2840*/  DADD R16, -R8, R16 ;  /* 0x0000000008107229 */ /* 0x000fc80000000110 */
[----:B------:R-:W-:Y:S01]  /*2850*/  DFMA R22, R8, R22, R24 ;  /* 0x000000160816722b */ /* 0x000fe20000000018 */
[----:B------:R-:W4:Y:S07]  /*2860*/  LDC.64 R8, c[0x0][0x390] ;  /* 0x0000e400ff087b82 */ /* 0x000f2e0000000a00 */
[----:B------:R-:W-:-:S08]  /*2870*/  DADD R16, R22, -R16 ;  /* 0x0000000016107229 */ /* 0x000fd00000000810 */
[----:B------:R-:W-:Y:S01]  /*2880*/  DFMA R16, R6, UR6, R16 ;  /* 0x0000000606107c2b */ /* 0x000fe20008000010 */
[----:B------:R-:W-:Y:S01]  /*2890*/  R2UR UR6, R14 ;  /* 0x000000000e0672ca */ /* 0x000fe200000e0000 */
[----:B---3--:R-:W3:Y:S01]  /*28a0*/  F2F.F64.F32 R6, R10 ;  /* 0x0000000a00067310 */ /* 0x008ee20000201800 */
[----:B------:R-:W-:-:S05]  /*28b0*/  R2UR UR7, R15 ;  /* 0x000000000f0772ca */ /* 0x000fca00000e0000 */
[----:B------:R-:W-:Y:S01]  /*28c0*/  DADD R16, R20, R16 ;  /* 0x0000000014107229 */ /* 0x000fe20000000010 */
[----:B----4-:R-:W-:-:S07]  /*28d0*/  IMAD.WIDE R2, R2, 0x4, R8 ;  /* 0x0000000402027825 */ /* 0x010fce00078e0208 */
[----:B---3--:R-:W-:-:S10]  /*28e0*/  DFMA R6, R16, -R4, R6 ;  /* 0x800000041006722b */ /* 0x008fd40000000006 */
[----:B------:R-:W3:Y:S02]  /*28f0*/  F2F.F32.F64 R7, R6 ;  /* 0x0000000600077310 */ /* 0x000ee40000301000 */
[----:B---3--:R3:W-:Y:S04]  /*2900*/  STG.E desc[UR4][R12.64], R7 ;  /* 0x000000070c007986 */ /* 0x0087e8000c101904 */
[----:B------:R-:W4:Y:S02]  /*2910*/  LDG.E R2, desc[UR6][R2.64] ;  /* 0x0000000602027981 */ /* 0x000f24000c1e1900 */
[----:B----4-:R-:W-:-:S05]  /*2920*/  FADD R5, R7, R2 ;  /* 0x0000000207057221 */ /* 0x010fca0000000000 */
[----:B------:R3:W-:Y:S02]  /*2930*/  STG.E desc[UR4][R12.64], R5 ;  /* 0x000000050c007986 */ /* 0x0007e4000c101904 */
.L_x_1:
[----:B------:R-:W-:Y:S05]  /*2940*/  BSYNC.RECONVERGENT B0 ;  /* 0x0000000000007941 */ /* 0x000fea0003800200 */
.L_x_0:
[----:B------:R-:W-:Y:S06]  /*2950*/  BAR.SYNC.DEFER_BLOCKING 0x0 ;  /* 0x0000000000007b1d */ /* 0x000fec0000010000 */
[----:B------:R-:W-:Y:S05]  /*2960*/  EXIT ;  /* 0x000000000000794d */ /* 0x000fea0003800000 */
        .weak           $__internal_0_$__cuda_sm20_div_rn_f64_full
        .type           $__internal_0_$__cuda_sm20_div_rn_f64_full,@function
        .size           $__internal_0_$__cuda_sm20_div_rn_f64_full,($_Z21MatVectMultiplicationPKfS0_S0_S0_S0_iiPf$__internal_accurate_pow - $__internal_0_$__cuda_sm20_div_rn_f64_full)
$__internal_0_$__cuda_sm20_div_rn_f64_full:
[C---:B------:R-:W-:Y:S01]  /*2970*/  FSETP.GEU.AND P0, PT, |R21|.reuse, 1.469367938527859385e-39, PT ;  /* 0x001000001500780b */ /* 0x040fe20003f0e200 */
[----:B------:R-:W-:Y:S01]  /*2980*/  IMAD.MOV.U32 R28, RZ, RZ, 0x1 ;  /* 0x00000001ff1c7424 */ /* 0x000fe200078e00ff */
[----:B------:R-:W-:Y:S01]  /*2990*/  LOP3.LUT R22, R21, 0x800fffff, RZ, 0xc0, !PT ;  /* 0x800fffff15167812 */ /* 0x000fe200078ec0ff */
[----:B------:R-:W-:Y:S01]  /*29a0*/  IMAD.MOV.U32 R0, RZ, RZ, 0x1ca00000 ;  /* 0x1ca00000ff007424 */ /* 0x000fe200078e00ff */
[C---:B------:R-:W-:Y:S01]  /*29b0*/  FSETP.GEU.AND P2, PT, |R19|.reuse, 1.469367938527859385e-39, PT ;  /* 0x001000001300780b */ /* 0x040fe20003f4e200 */
[----:B------:R-:W-:Y:S01]  /*29c0*/  IMAD.MOV.U32 R24, RZ, RZ, R18 ;  /* 0x000000ffff187224 */ /* 0x000fe200078e0012 */
[----:B------:R-:W-:Y:S01]  /*29d0*/  LOP3.LUT R23, R22, 0x3ff00000, RZ, 0xfc, !PT ;  /* 0x3ff0000016177812 */ /* 0x000fe200078efcff */
[----:B------:R-:W-:Y:S01]  /*29e0*/  IMAD.MOV.U32 R22, RZ, RZ, R20 ;  /* 0x000000ffff167224 */ /* 0x000fe200078e0014 */
[----:B------:R-:W-:Y:S01]  /*29f0*/  LOP3.LUT R32, R19, 0x7ff00000, RZ, 0xc0, !PT ;  /* 0x7ff0000013207812 */ /* 0x000fe200078ec0ff */
[----:B------:R-:W-:Y:S01]  /*2a00*/  BSSY.RECONVERGENT B2, `(.L_x_32) ;  /* 0x000004f000027945 */ /* 0x000fe20003800200 */
[----:B------:R-:W-:-:S03]  /*2a10*/  LOP3.LUT R31, R21, 0x7ff00000, RZ, 0xc0, !PT ;  /* 0x7ff00000151f7812 */ /* 0x000fc600078ec0ff */
[----:B------:R-:W-:Y:S01]  /*2a20*/  @!P0 DMUL R22, R20, 8.98846567431157953865e+307 ;  /* 0x7fe0000014168828 */ /* 0x000fe20000000000 */
[C---:B------:R-:W-:Y:S01]  /*2a30*/  ISETP.GE.U32.AND P1, PT, R32.reuse, R31, PT ;  /* 0x0000001f2000720c */ /* 0x040fe20003f26070 */
[----:B------:R-:W-:Y:S02]  /*2a40*/  IMAD.MOV.U32 R33, RZ, RZ, R32 ;  /* 0x000000ffff217224 */ /* 0x000fe400078e0020 */
[----:B------:R-:W-:Y:S02]  /*2a50*/  @!P2 LOP3.LUT R25, R21, 0x7ff00000, RZ, 0xc0, !PT ;  /* 0x7ff000001519a812 */ /* 0x000fe400078ec0ff */
[----:B------:R-:W0:Y:S02]  /*2a60*/  MUFU.RCP64H R29, R23 ;  /* 0x00000017001d7308 */ /* 0x000e240000001800 */
[----:B------:R-:W-:-:S04]  /*2a70*/  @!P2 ISETP.GE.U32.AND P3, PT, R32, R25, PT ;  /* 0x000000192000a20c */ /* 0x000fc80003f66070 */
[----:B------:R-:W-:-:S04]  /*2a80*/  @!P2 SEL R25, R0, 0x63400000, !P3 ;  /* 0x634000000019a807 */ /* 0x000fc80005800000 */
[----:B------:R-:W-:-:S04]  /*2a90*/  @!P2 LOP3.LUT R34, R25, 0x80000000, R19, 0xf8, !PT ;  /* 0x800000001922a812 */ /* 0x000fc800078ef813 */
[----:B------:R-:W-:Y:S01]  /*2aa0*/  @!P2 LOP3.LUT R35, R34, 0x100000, RZ, 0xfc, !PT ;  /* 0x001000002223a812 */ /* 0x000fe200078efcff */
[----:B------:R-:W-:Y:S01]  /*2ab0*/  @!P2 IMAD.MOV.U32 R34, RZ, RZ, RZ ;  /* 0x000000ffff22a224 */ /* 0x000fe200078e00ff */
[----:B0-----:R-:W-:-:S08]  /*2ac0*/  DFMA R26, R28, -R22, 1 ;  /* 0x3ff000001c1a742b */ /* 0x001fd00000000816 */
[----:B------:R-:W-:-:S08]  /*2ad0*/  DFMA R26, R26, R26, R26 ;  /* 0x0000001a1a1a722b */ /* 0x000fd0000000001a */
[----:B------:R-:W-:Y:S01]  /*2ae0*/  DFMA R26, R28, R26, R28 ;  /* 0x0000001a1c1a722b */ /* 0x000fe2000000001c */
[----:B------:R-:W-:-:S04]  /*2af0*/  SEL R29, R0, 0x63400000, !P1 ;  /* 0x63400000001d7807 */ /* 0x000fc80004800000 */
[----:B------:R-:W-:-:S03]  /*2b00*/  LOP3.LUT R25, R29, 0x800fffff, R19, 0xf8, !PT ;  /* 0x800fffff1d197812 */ /* 0x000fc600078ef813 */
[----:B------:R-:W-:-:S03]  /*2b10*/  DFMA R28, R26, -R22, 1 ;  /* 0x3ff000001a1c742b */ /* 0x000fc60000000816 */
[----:B------:R-:W-:Y:S01]  /*2b20*/  @!P2 DFMA R24, R24, 2, -R34 ;  /* 0x400000001818a82b */ /* 0x000fe20000000822 */
[----:B------:R-:W-:-:S04]  /*2b30*/  MOV R34, R31 ;  /* 0x0000001f00227202 */ /* 0x000fc80000000f00 */
[----:B------:R-:W-:Y:S01]  /*2b40*/  DFMA R26, R26, R28, R26 ;  /* 0x0000001c1a1a722b */ /* 0x000fe2000000001a */
[----:B------:R-:W-:-:S04]  /*2b50*/  @!P0 LOP3.LUT R34, R23, 0x7ff00000, RZ, 0xc0, !PT ;  /* 0x7ff0000017228812 */ /* 0x000fc800078ec0ff */
[----:B------:R-:W-:Y:S01]  /*2b60*/  @!P2 LOP3.LUT R33, R25, 0x7ff00000, RZ, 0xc0, !PT ;  /* 0x7ff000001921a812 */ /* 0x000fe200078ec0ff */
[----:B------:R-:W-:Y:S02]  /*2b70*/  VIADD R35, R34, 0xffffffff ;  /* 0xffffffff22237836 */ /* 0x000fe40000000000 */
[----:B------:R-:W-:Y:S02]  /*2b80*/  DMUL R28, R26, R24 ;  /* 0x000000181a1c7228 */ /* 0x000fe40000000000 */
[----:B------:R-:W-:-:S05]  /*2b90*/  VIADD R30, R33, 0xffffffff ;  /* 0xffffffff211e7836 */ /* 0x000fca0000000000 */
[----:B------:R-:W-:Y:S01]  /*2ba0*/  ISETP.GT.U32.AND P0, PT, R30, 0x7feffffe, PT ;  /* 0x7feffffe1e00780c */ /* 0x000fe20003f04070 */
[----:B------:R-:W-:-:S03]  /*2bb0*/  DFMA R30, R28, -R22, R24 ;  /* 0x800000161c1e722b */ /* 0x000fc60000000018 */
[----:B------:R-:W-:-:S05]  /*2bc0*/  ISETP.GT.U32.OR P0, PT, R35, 0x7feffffe, P0 ;  /* 0x7feffffe2300780c */ /* 0x000fca0000704470 */
[----:B------:R-:W-:-:S08]  /*2bd0*/  DFMA R30, R26, R30, R28 ;  /* 0x0000001e1a1e722b */ /* 0x000fd0000000001c */
[----:B------:R-:W-:Y:S05]  /*2be0*/  @P0 BRA `(.L_x_33) ;  /* 0x00000000006c0947 */ /* 0x000fea0003800000 */
[----:B------:R-:W-:-:S04]  /*2bf0*/  LOP3.LUT R19, R21, 0x7ff00000, RZ, 0xc0, !PT ;  /* 0x7ff0000015137812 */ /* 0x000fc800078ec0ff */
[CC--:B------:R-:W-:Y:S02]  /*2c00*/  VIADDMNMX R18, R32.reuse, -R19.reuse, 0xb9600000, !PT ;  /* 0xb960000020127446 */ /* 0x0c0fe40007800913 */
[----:B------:R-:W-:Y:S02]  /*2c10*/  ISETP.GE.U32.AND P0, PT, R32, R19, PT ;  /* 0x000000132000720c */ /* 0x000fe40003f06070 */
[----:B------:R-:W-:Y:S02]  /*2c20*/  VIMNMX R18, PT, PT, R18, 0x46a00000, PT ;  /* 0x46a0000012127848 */ /* 0x000fe40003fe0100 */
[----:B------:R-:W-:-:S05]  /*2c30*/  SEL R19, R0, 0x63400000, !P0 ;  /* 0x6340000000137807 */ /* 0x000fca0004000000 */
[----:B------:R-:W-:Y:S02]  /*2c40*/  IMAD.IADD R0, R18, 0x1, -R19 ;  /* 0x0000000112007824 */ /* 0x000fe400078e0a13 */
[----:B------:R-:W-:Y:S02]  /*2c50*/  IMAD.MOV.U32 R18, RZ, RZ, RZ ;  /* 0x000000ffff127224 */ /* 0x000fe400078e00ff */
[----:B------:R-:W-:-:S06]  /*2c60*/  VIADD R19, R0, 0x7fe00000 ;  /* 0x7fe0000000137836 */ /* 0x000fcc0000000000 */
[----:B------:R-:W-:-:S10]  /*2c70*/  DMUL R26, R30, R18 ;  /* 0x000000121e1a7228 */ /* 0x000fd40000000000 */
[----:B------:R-:W-:-:S13]  /*2c80*/  FSETP.GTU.AND P0, PT, |R27|, 1.469367938527859385e-39, PT ;  /* 0x001000001b00780b */ /* 0x000fda0003f0c200 */
[----:B------:R-:W-:Y:S05]  /*2c90*/  @P0 BRA `(.L_x_34) ;  /* 0x0000000000940947 */ /* 0x000fea0003800000 */
[----:B------:R-:W-:Y:S01]  /*2ca0*/  DFMA R22, R30, -R22, R24 ;  /* 0x800000161e16722b */ /* 0x000fe20000000018 */
[----:B------:R-:W-:-:S09]  /*2cb0*/  IMAD.MOV.U32 R20, RZ, RZ, RZ ;  /* 0x000000ffff147224 */ /* 0x000fd200078e00ff */
[C---:B------:R-:W-:Y:S02]  /*2cc0*/  FSETP.NEU.AND P0, PT, R23.reuse, RZ, PT ;  /* 0x000000ff1700720b */ /* 0x040fe40003f0d000 */
[----:B------:R-:W-:-:S04]  /*2cd0*/  LOP3.LUT R25, R23, 0x80000000, R21, 0x48, !PT ;  /* 0x8000000017197812 */ /* 0x000fc800078e4815 */
[----:B------:R-:W-:-:S07]  /*2ce0*/  LOP3.LUT R21, R25, R19, RZ, 0xfc, !PT ;  /* 0x0000001319157212 */ /* 0x000fce00078efcff */
[----:B------:R-:W-:Y:S05]  /*2cf0*/  @!P0 BRA `(.L_x_34) ;  /* 0x00000000007c8947 */ /* 0x000fea0003800000 */
[----:B------:R-:W-:Y:S01]  /*2d00*/  IMAD.MOV R19, RZ, RZ, -R0 ;  /* 0x000000ffff137224 */ /* 0x000fe200078e0a00 */
[----:B------:R-:W-:Y:S01]  /*2d10*/  DMUL.RP R20, R30, R20 ;  /* 0x000000141e147228 */ /* 0x000fe20000008000 */
[----:B------:R-:W-:-:S06]  /*2d20*/  IMAD.MOV.U32 R18, RZ, RZ, RZ ;  /* 0x000000ffff127224 */ /* 0x000fcc00078e00ff */
[----:B------:R-:W-:-:S03]  /*2d30*/  DFMA R18, R26, -R18, R30 ;  /* 0x800000121a12722b */ /* 0x000fc6000000001e */
[----:B------:R-:W-:-:S03]  /*2d40*/  LOP3.LUT R25, R21, R25, RZ, 0x3c, !PT ;  /* 0x0000001915197212 */ /* 0x000fc600078e3cff */
[----:B------:R-:W-:-:S04]  /*2d50*/  IADD3 R18, PT, PT, -R0, -0x43300000, RZ ;  /* 0xbcd0000000127810 */ /* 0x000fc80007ffe1ff */
[----:B------:R-:W-:-:S04]  /*2d60*/  FSETP.NEU.AND P0, PT, |R19|, R18, PT ;  /* 0x000000121300720b */ /* 0x000fc80003f0d200 */
[----:B------:R-:W-:Y:S02]  /*2d70*/  FSEL R26, R20, R26, !P0 ;  /* 0x0000001a141a7208 */ /* 0x000fe40004000000 */
[----:B------:R-:W-:Y:S01]  /*2d80*/  FSEL R27, R25, R27, !P0 ;  /* 0x0000001b191b7208 */ /* 0x000fe20004000000 */
[----:B------:R-:W-:Y:S06]  /*2d90*/  BRA `(.L_x_34) ;  /* 0x0000000000547947 */ /* 0x000fec0003800000 */
.L_x_33:
[----:B------:R-:W-:-:S14]  /*2da0*/  DSETP.NAN.AND P0, PT, R18, R18, PT ;  /* 0x000000121200722a */ /* 0x000fdc0003f08000 */
[----:B------:R-:W-:Y:S05]  /*2db0*/  @P0 BRA `(.L_x_35) ;  /* 0x0000000000440947 */ /* 0x000fea0003800000 */
[----:B------:R-:W-:-:S14]  /*2dc0*/  DSETP.NAN.AND P0, PT, R20, R20, PT ;  /* 0x000000141400722a */ /* 0x000fdc0003f08000 */
[----:B------:R-:W-:Y:S05]  /*2dd0*/  @P0 BRA `(.L_x_36) ;  /* 0x0000000000300947 */ /* 0x000fea0003800000 */
[----:B------:R-:W-:Y:S01]  /*2de0*/  ISETP.NE.AND P0, PT, R33, R34, PT ;  /* 0x000000222100720c */ /* 0x000fe20003f05270 */
[----:B------:R-:W-:Y:S02]  /*2df0*/  IMAD.MOV.U32 R26, RZ, RZ, 0x0 ;  /* 0x00000000ff1a7424 */ /* 0x000fe400078e00ff */
[----:B------:R-:W-:-:S10]  /*2e00*/  IMAD.MOV.U32 R27, RZ, RZ, -0x80000 ;  /* 0xfff80000ff1b7424 */ /* 0x000fd400078e00ff */
[----:B------:R-:W-:Y:S05]  /*2e10*/  @!P0 BRA `(.L_x_34) ;  /* 0x0000000000348947 */ /* 0x000fea0003800000 */
[----:B------:R-:W-:Y:S02]  /*2e20*/  ISETP.NE.AND P0, PT, R33, 0x7ff00000, PT ;  /* 0x7ff000002100780c */ /* 0x000fe40003f05270 */
[----:B------:R-:W-:Y:S02]  /*2e30*/  LOP3.LUT R27, R19, 0x80000000, R21, 0x48, !PT ;  /* 0x80000000131b7812 */ /* 0x000fe400078e4815 */
[----:B------:R-:W-:-:S13]  /*2e40*/  ISETP.EQ.OR P0, PT, R34, RZ, !P0 ;  /* 0x000000ff2200720c */ /* 0x000fda0004702670 */
[----:B------:R-:W-:Y:S01]  /*2e50*/  @P0 LOP3.LUT R0, R27, 0x7ff00000, RZ, 0xfc, !PT ;  /* 0x7ff000001b000812 */ /* 0x000fe200078efcff */
[----:B------:R-:W-:Y:S02]  /*2e60*/  @!P0 IMAD.MOV.U32 R26, RZ, RZ, RZ ;  /* 0x000000ffff1a8224 */ /* 0x000fe400078e00ff */
[----:B------:R-:W-:Y:S02]  /*2e70*/  @P0 IMAD.MOV.U32 R26, RZ, RZ, RZ ;  /* 0x000000ffff1a0224 */ /* 0x000fe400078e00ff */
[----:B------:R-:W-:Y:S01]  /*2e80*/  @P0 IMAD.MOV.U32 R27, RZ, RZ, R0 ;  /* 0x000000ffff1b0224 */ /* 0x000fe200078e0000 */
[----:B------:R-:W-:Y:S06]  /*2e90*/  BRA `(.L_x_34) ;  /* 0x0000000000147947 */ /* 0x000fec0003800000 */
.L_x_36:
[----:B------:R-:W-:Y:S01]  /*2ea0*/  LOP3.LUT R27, R21, 0x80000, RZ, 0xfc, !PT ;  /* 0x00080000151b7812 */ /* 0x000fe200078efcff */
[----:B------:R-:W-:Y:S01]  /*2eb0*/  IMAD.MOV.U32 R26, RZ, RZ, R20 ;  /* 0x000000ffff1a7224 */ /* 0x000fe200078e0014 */
[----:B------:R-:W-:Y:S06]  /*2ec0*/  BRA `(.L_x_34) ;  /* 0x0000000000087947 */ /* 0x000fec0003800000 */
.L_x_35:
[----:B------:R-:W-:Y:S01]  /*2ed0*/  LOP3.LUT R27, R19, 0x80000, RZ, 0xfc, !PT ;  /* 0x00080000131b7812 */ /* 0x000fe200078efcff */
[----:B------:R-:W-:-:S07]  /*2ee0*/  IMAD.MOV.U32 R26, RZ, RZ, R18 ;  /* 0x000000ffff1a7224 */ /* 0x000fce00078e0012 */
.L_x_34:
[----:B------:R-:W-:Y:S05]  /*2ef0*/  BSYNC.RECONVERGENT B2 ;  /* 0x0000000000027941 */ /* 0x000fea0003800200 */
.L_x_32:
[----:B------:R-:W-:Y:S02]  /*2f00*/  IMAD.MOV.U32 R18, RZ, RZ, R16 ;  /* 0x000000ffff127224 */ /* 0x000fe400078e0010 */
[----:B------:R-:W-:-:S04]  /*2f10*/  IMAD.MOV.U32 R19, RZ, RZ, 0x0 ;  /* 0x00000000ff137424 */ /* 0x000fc800078e00ff */
[----:B------:R-:W-:Y:S05]  /*2f20*/  RET.REL.NODEC R18 `(_Z21MatVectMultiplicationPKfS0_S0_S0_S0_iiPf) ;  /* 0xffffffd012347950 */ /* 0x000fea0003c3ffff */
        .type           $_Z21MatVectMultiplicationPKfS0_S0_S0_S0_iiPf$__internal_accurate_pow,@function
        .size           $_Z21MatVectMultiplicationPKfS0_S0_S0_S0_iiPf$__internal_accurate_pow,(.L_x_40 - $_Z21MatVectMultiplicationPKfS0_S0_S0_S0_iiPf$__internal_accurate_pow)
$_Z21MatVectMultiplicationPKfS0_S0_S0_S0_iiPf$__internal_accurate_pow:
[----:B------:R-:W-:Y:S01]  /*2f30*/  ISETP.GT.U32.AND P0, PT, R35, 0xfffff, PT ;  /* 0x000fffff2300780c */ /* 0x000fe20003f04070 */
[----:B------:R-:W-:Y:S01]  /*2f40*/  IMAD.MOV.U32 R18, RZ, RZ, R20 ;  /* 0x000000ffff127224 */ /* 0x000fe200078e0014 */
[----:B------:R-:W-:Y:S01]  /*2f50*/  UMOV UR4, 0x7d2cafe2 ;  /* 0x7d2cafe200047882 */ /* 0x000fe20000000000 */
[--C-:B------:R-:W-:Y:S01]  /*2f60*/  IMAD.MOV.U32 R19, RZ, RZ, R35.reuse ;  /* 0x000000ffff137224 */ /* 0x100fe200078e0023 */
[----:B------:R-:W-:Y:S01]  /*2f70*/  UMOV UR5, 0x3eb0f5ff ;  /* 0x3eb0f5ff00057882 */ /* 0x000fe20000000000 */
[--C-:B------:R-:W-:Y:S01]  /*2f80*/  IMAD.MOV.U32 R21, RZ, RZ, R35.reuse ;  /* 0x000000ffff157224 */ /* 0x100fe200078e0023 */
[----:B------:R-:W-:Y:S01]  /*2f90*/  SHF.R.U32.HI R35, RZ, 0x14, R35 ;  /* 0x00000014ff237819 */ /* 0x000fe20000011623 */
[----:B------:R-:W-:Y:S01]  /*2fa0*/  IMAD.MOV.U32 R24, RZ, RZ, 0x41ad3b5a ;  /* 0x41ad3b5aff187424 */ /* 0x000fe200078e00ff */
[----:B------:R-:W-:Y:S01]  /*2fb0*/  UMOV UR6, 0x3b39803f ;  /* 0x3b39803f00067882 */ /* 0x000fe20000000000 */
[----:B------:R-:W-:Y:S01]  /*2fc0*/  IMAD.MOV.U32 R25, RZ, RZ, 0x3ed0f5d2 ;  /* 0x3ed0f5d2ff197424 */ /* 0x000fe200078e00ff */
[----:B------:R-:W-:-:S03]  /*2fd0*/  UMOV UR7, 0x3c7abc9e ;  /* 0x3c7abc9e00077882 */ /* 0x000fc60000000000 */
[----:B------:R-:W-:-:S10]  /*2fe0*/  @!P0 DMUL R18, R18, 1.80143985094819840000e+16 ;  /* 0x4350000012128828 */ /* 0x000fd40000000000 */
[----:B------:R-:W-:Y:S01]  /*2ff0*/  @!P0 IMAD.MOV.U32 R21, RZ, RZ, R19 ;  /* 0x000000ffff158224 */ /* 0x000fe200078e0013 */
[----:B------:R-:W-:Y:S01]  /*3000*/  @!P0 LEA.HI R35, R19, 0xffffffca, RZ, 0xc ;  /* 0xffffffca13238811 */ /* 0x000fe200078f60ff */
[----:B------:R-:W-:-:S03]  /*3010*/  @!P0 IMAD.MOV.U32 R20, RZ, RZ, R18 ;  /* 0x000000ffff148224 */ /* 0x000fc600078e0012 */
[----:B------:R-:W-:Y:S02]  /*3020*/  LOP3.LUT R21, R21, 0x800fffff, RZ, 0xc0, !PT ;  /* 0x800fffff15157812 */ /* 0x000fe400078ec0ff */
[----:B------:R-:W-:Y:S01]  /*3030*/  MOV R22, R20 ;  /* 0x0000001400167202 */ /* 0x000fe20000000f00 */
[----:B------:R-:W-:Y:S01]  /*3040*/  IMAD.MOV.U32 R20, RZ, RZ, RZ ;  /* 0x000000ffff147224 */ /* 0x000fe200078e00ff */
[----:B------:R-:W-:-:S04]  /*3050*/  LOP3.LUT R23, R21, 0x3ff00000, RZ, 0xfc, !PT ;  /* 0x3ff0000015177812 */ /* 0x000fc800078efcff */
[----:B------:R-:W-:-:S13]  /*3060*/  ISETP.GE.U32.AND P1, PT, R23, 0x3ff6a09f, PT ;  /* 0x3ff6a09f1700780c */ /* 0x000fda0003f26070 */
[----:B------:R-:W-:-:S04]  /*3070*/  @P1 VIADD R21, R23, 0xfff00000 ;  /* 0xfff0000017151836 */ /* 0x000fc80000000000 */
[----:B------:R-:W-:-:S06]  /*3080*/  @P1 IMAD.MOV.U32 R23, RZ, RZ, R21 ;  /* 0x000000ffff171224 */ /* 0x000fcc00078e0015 */
[C---:B------:R-:W-:Y:S02]  /*3090*/  DADD R28, R22.reuse, 1 ;  /* 0x3ff00000161c7429 */ /* 0x040fe40000000000 */
[----:B------:R-:W-:-:S04]  /*30a0*/  DADD R22, R22, -1 ;  /* 0xbff0000016167429 */ /* 0x000fc80000000000 */
[----:B------:R-:W0:Y:S02]  /*30b0*/  MUFU.RCP64H R21, R29 ;  /* 0x0000001d00157308 */ /* 0x000e240000001800 */
[----:B0-----:R-:W-:-:S08]  /*30c0*/  DFMA R26, -R28, R20, 1 ;  /* 0x3ff000001c1a742b */ /* 0x001fd00000000114 */
[----:B------:R-:W-:-:S08]  /*30d0*/  DFMA R26, R26, R26, R26 ;  /* 0x0000001a1a1a722b */ /* 0x000fd0000000001a */
[----:B------:R-:W-:-:S08]  /*30e0*/  DFMA R26, R20, R26, R20 ;  /* 0x0000001a141a722b */ /* 0x000fd00000000014 */
[----:B------:R-:W-:-:S08]  /*30f0*/  DMUL R20, R22, R26 ;  /* 0x0000001a16147228 */ /* 0x000fd00000000000 */
[----:B------:R-:W-:-:S08]  /*3100*/  DFMA R20, R22, R26, R20 ;  /* 0x0000001a1614722b */ /* 0x000fd00000000014 */
[----:B------:R-:W-:-:S08]  /*3110*/  DMUL R32, R20, R20 ;  /* 0x0000001414207228 */ /* 0x000fd00000000000 */
[----:B------:R-:W-:Y:S01]  /*3120*/  DFMA R24, R32, UR4, R24 ;  /* 0x0000000420187c2b */ /* 0x000fe20008000018 */
[----:B------:R-:W-:Y:S01]  /*3130*/  UMOV UR4, 0x75488a3f ;  /* 0x75488a3f00047882 */ /* 0x000fe20000000000 */
[----:B------:R-:W-:-:S06]  /*3140*/  UMOV UR5, 0x3ef3b20a ;  /* 0x3ef3b20a00057882 */ /* 0x000fcc0000000000 */
[----:B------:R-:W-:Y:S01]  /*3150*/  DFMA R30, R32, R24, UR4 ;  /* 0x00000004201e7e2b */ /* 0x000fe20008000018 */
[----:B------:R-:W-:Y:S01]  /*3160*/  UMOV UR4, 0xe4faecd5 ;  /* 0xe4faecd500047882 */ /* 0x000fe20000000000 */
[----:B------:R-:W-:Y:S01]  /*3170*/  UMOV UR5, 0x3f1745cd ;  /* 0x3f1745cd00057882 */ /* 0x000fe20000000000 */
[----:B------:R-:W-:-:S05]  /*3180*/  DADD R24, R22, -R20 ;  /* 0x0000000016187229 */ /* 0x000fca0000000814 */
[----:B------:R-:W-:Y:S01]  /*3190*/  DFMA R30, R32, R30, UR4 ;  /* 0x00000004201e7e2b */ /* 0x000fe2000800001e */
        /* <DEDUP_REMOVED lines=10> */
[----:B------:R-:W-:Y:S02]  /*3240*/  DMUL R24, R26, R24 ;  /* 0x000000181a187228 */ /* 0x000fe40000000000 */
[----:B------:R-:W-:-:S03]  /*3250*/  DMUL R26, R20, R20 ;  /* 0x00000014141a7228 */ /* 0x000fc60000000000 */
[----:B------:R-:W-:Y:S01]  /*3260*/  DFMA R30, R32, R30, UR4 ;  /* 0x00000004201e7e2b */ /* 0x000fe2000800001e */
[----:B------:R-:W-:Y:S01]  /*3270*/  UMOV UR4, 0x55555555 ;  /* 0x5555555500047882 */ /* 0x000fe20000000000 */
[----:B------:R-:W-:-:S03]  /*3280*/  UMOV UR5, 0x3fb55555 ;  /* 0x3fb5555500057882 */ /* 0x000fc60000000000 */
[----:B------:R-:W-:-:S03]  /*3290*/  DMUL R18, R20, R26 ;  /* 0x0000001a14127228 */ /* 0x000fc60000000000 */
[----:B------:R-:W-:-:S08]  /*32a0*/  DFMA R22, R32, R30, UR4 ;  /* 0x0000000420167e2b */ /* 0x000fd0000800001e */
[----:B------:R-:W-:Y:S01]  /*32b0*/  DADD R28, -R22, UR4 ;  /* 0x00000004161c7e29 */ /* 0x000fe20008000100 */
[----:B------:R-:W-:Y:S01]  /*32c0*/  UMOV UR4, 0xb9e7b0 ;  /* 0x00b9e7b000047882 */ /* 0x000fe20000000000 */
[----:B------:R-:W-:-:S06]  /*32d0*/  UMOV UR5, 0x3c46a4cb ;  /* 0x3c46a4cb00057882 */ /* 0x000fcc0000000000 */
[----:B------:R-:W-:Y:S02]  /*32e0*/  DFMA R28, R32, R30, R28 ;  /* 0x0000001e201c722b */ /* 0x000fe4000000001c */
[----:B------:R-:W-:Y:S01]  /*32f0*/  DFMA R30, R20, R20, -R26 ;  /* 0x00000014141e722b */ /* 0x000fe2000000081a */
[----:B------:R-:W-:Y:S02]  /*3300*/  VIADD R33, R25, 0x100000 ;  /* 0x0010000019217836 */ /* 0x000fe40000000000 */
[----:B------:R-:W-:-:S06]  /*3310*/  IMAD.MOV.U32 R32, RZ, RZ, R24 ;  /* 0x000000ffff207224 */ /* 0x000fcc00078e0018 */
[----:B------:R-:W-:Y:S02]  /*3320*/  DFMA R30, R20, R32, R30 ;  /* 0x00000020141e722b */ /* 0x000fe4000000001e */
[----:B------:R-:W-:Y:S01]  /*3330*/  DADD R32, R28, -UR4 ;  /* 0x800000041c207e29 */ /* 0x000fe20008000000 */
[----:B------:R-:W-:Y:S01]  /*3340*/  UMOV UR4, 0x80000000 ;  /* 0x8000000000047882 */ /* 0x000fe20000000000 */
[----:B------:R-:W-:Y:S01]  /*3350*/  DFMA R28, R20, R26, -R18 ;  /* 0x0000001a141c722b */ /* 0x000fe20000000812 */
[----:B------:R-:W-:-:S07]  /*3360*/  UMOV UR5, 0x43300000 ;  /* 0x4330000000057882 */ /* 0x000fce0000000000 */
[----:B------:R-:W-:Y:S02]  /*3370*/  DFMA R28, R24, R26, R28 ;  /* 0x0000001a181c722b */ /* 0x000fe4000000001c */
[----:B------:R-:W-:-:S06]  /*3380*/  DADD R26, R22, R32 ;  /* 0x00000000161a7229 */ /* 0x000fcc0000000020 */
[----:B------:R-:W-:Y:S02]  /*3390*/  DFMA R28, R20, R30, R28 ;  /* 0x0000001e141c722b */ /* 0x000fe4000000001c */
[----:B------:R-:W-:Y:S02]  /*33a0*/  DADD R30, R22, -R26 ;  /* 0x00000000161e7229 */ /* 0x000fe4000000081a */
[----:B------:R-:W-:-:S06]  /*33b0*/  DMUL R22, R26, R18 ;  /* 0x000000121a167228 */ /* 0x000fcc0000000000 */
[----:B------:R-:W-:Y:S02]  /*33c0*/  DADD R32, R32, R30 ;  /* 0x0000000020207229 */ /* 0x000fe4000000001e */
[----:B------:R-:W-:-:S08]  /*33d0*/  DFMA R30, R26, R18, -R22 ;  /* 0x000000121a1e722b */ /* 0x000fd00000000816 */
[----:B------:R-:W-:-:S08]  /*33e0*/  DFMA R28, R26, R28, R30 ;  /* 0x0000001c1a1c722b */ /* 0x000fd0000000001e */
[----:B------:R-:W-:-:S08]  /*33f0*/  DFMA R32, R32, R18, R28 ;  /* 0x000000122020722b */ /* 0x000fd0000000001c */
[----:B------:R-:W-:-:S08]  /*3400*/  DADD R26, R22, R32 ;  /* 0x00000000161a7229 */ /* 0x000fd00000000020 */
[--C-:B------:R-:W-:Y:S02]  /*3410*/  DADD R18, R20, R26.reuse ;  /* 0x0000000014127229 */ /* 0x100fe4000000001a */
[----:B------:R-:W-:-:S06]  /*3420*/  DADD R22, R22, -R26 ;  /* 0x0000000016167229 */ /* 0x000fcc000000081a */
[----:B------:R-:W-:Y:S02]  /*3430*/  DADD R20, R20, -R18 ;  /* 0x0000000014147229 */ /* 0x000fe40000000812 */
[----:B------:R-:W-:-:S06]  /*3440*/  DADD R22, R32, R22 ;  /* 0x0000000020167229 */ /* 0x000fcc0000000016 */
[----:B------:R-:W-:-:S08]  /*3450*/  DADD R20, R26, R20 ;  /* 0x000000001a147229 */ /* 0x000fd00000000014 */
[----:B------:R-:W-:Y:S01]  /*3460*/  DADD R20, R22, R20 ;  /* 0x0000000016147229 */ /* 0x000fe20000000014 */
[C---:B------:R-:W-:Y:S02]  /*3470*/  VIADD R22, R35.reuse, 0xfffffc01 ;  /* 0xfffffc0123167836 */ /* 0x040fe40000000000 */
[----:B------:R-:W-:Y:S02]  /*3480*/  @P1 VIADD R22, R35, 0xfffffc02 ;  /* 0xfffffc0223161836 */ /* 0x000fe40000000000 */
[----:B------:R-:W-:-:S03]  /*3490*/  IMAD.MOV.U32 R23, RZ, RZ, 0x43300000 ;  /* 0x43300000ff177424 */ /* 0x000fc600078e00ff */
[----:B------:R-:W-:Y:S01]  /*34a0*/  DADD R26, R24, R20 ;  /* 0x00000000181a7229 */ /* 0x000fe20000000014 */
[----:B------:R-:W-:-:S06]  /*34b0*/  LOP3.LUT R22, R22, 0x80000000, RZ, 0x3c, !PT ;  /* 0x8000000016167812 */ /* 0x000fcc00078e3cff */
[----:B------:R-:W-:Y:S01]  /*34c0*/  DADD R22, R22, -UR4 ;  /* 0x8000000416167e29 */ /* 0x000fe20008000000 */
[----:B------:R-:W-:Y:S01]  /*34d0*/  UMOV UR4, 0xfefa39ef ;  /* 0xfefa39ef00047882 */ /* 0x000fe20000000000 */
[----:B------:R-:W-:Y:S01]  /*34e0*/  DADD R24, R18, R26 ;  /* 0x0000000012187229 */ /* 0x000fe2000000001a */
[----:B------:R-:W-:-:S07]  /*34f0*/  UMOV UR5, 0x3fe62e42 ;  /* 0x3fe62e4200057882 */ /* 0x000fce0000000000 */
[--C-:B------:R-:W-:Y:S02]  /*3500*/  DFMA R20, R22, UR4, R24.reuse ;  /* 0x0000000416147c2b */ /* 0x100fe40008000018 */
[----:B------:R-:W-:-:S06]  /*3510*/  DADD R28, R18, -R24 ;  /* 0x00000000121c7229 */ /* 0x000fcc0000000818 */
[----:B------:R-:W-:Y:S02]  /*3520*/  DFMA R18, R22, -UR4, R20 ;  /* 0x8000000416127c2b */ /* 0x000fe40008000014 */
[----:B------:R-:W-:-:S06]  /*3530*/  DADD R28, R26, R28 ;  /* 0x000000001a1c7229 */ /* 0x000fcc000000001c */
[----:B------:R-:W-:-:S08]  /*3540*/  DADD R18, -R24, R18 ;  /* 0x0000000018127229 */ /* 0x000fd00000000112 */
[----:B------:R-:W-:-:S08]  /*3550*/  DADD R18, R28, -R18 ;  /* 0x000000001c127229 */ /* 0x000fd00000000812 */
[----:B------:R-:W-:-:S08]  /*3560*/  DFMA R22, R22, UR6, R18 ;  /* 0x0000000616167c2b */ /* 0x000fd00008000012 */
[----:B------:R-:W-:-:S08]  /*3570*/  DADD R18, R20, R22 ;  /* 0x0000000014127229 */ /* 0x000fd00000000016 */
[----:B------:R-:W-:Y:S02]  /*3580*/  DADD R20, R20, -R18 ;  /* 0x0000000014147229 */ /* 0x000fe40000000812 */
[----:B------:R-:W-:-:S06]  /*3590*/  DMUL R28, R18, 2 ;  /* 0x40000000121c7828 */ /* 0x000fcc0000000000 */
[----:B------:R-:W-:Y:S02]  /*35a0*/  DADD R20, R22, R20 ;  /* 0x0000000016147229 */ /* 0x000fe40000000014 */
[----:B------:R-:W-:Y:S01]  /*35b0*/  DFMA R26, R18, 2, -R28 ;  /* 0x40000000121a782b */ /* 0x000fe2000000081c */
[----:B------:R-:W-:Y:S02]  /*35c0*/  IMAD.MOV.U32 R18, RZ, RZ, 0x652b82fe ;  /* 0x652b82feff127424 */ /* 0x000fe400078e00ff */
[----:B------:R-:W-:-:S05]  /*35d0*/  IMAD.MOV.U32 R19, RZ, RZ, 0x3ff71547 ;  /* 0x3ff71547ff137424 */ /* 0x000fca00078e00ff */
[----:B------:R-:W-:-:S08]  /*35e0*/  DFMA R26, R20, 2, R26 ;  /* 0x40000000141a782b */ /* 0x000fd0000000001a */
[----:B------:R-:W-:-:S08]  /*35f0*/  DADD R20, R28, R26 ;  /* 0x000000001c147229 */ /* 0x000fd0000000001a */
[----:B------:R-:W-:Y:S02]  /*3600*/  DFMA R18, R20, R18, 6.75539944105574400000e+15 ;  /* 0x433800001412742b */ /* 0x000fe40000000012 */
[----:B------:R-:W-:Y:S01]  /*3610*/  FSETP.GEU.AND P0, PT, |R21|, 4.1917929649353027344, PT ;  /* 0x4086232b1500780b */ /* 0x000fe20003f0e200 */
[----:B------:R-:W-:-:S05]  /*3620*/  DADD R28, R28, -R20 ;  /* 0x000000001c1c7229 */ /* 0x000fca0000000814 */
[----:B------:R-:W-:-:S03]  /*3630*/  DADD R22, R18, -6.75539944105574400000e+15 ;  /* 0xc338000012167429 */ /* 0x000fc60000000000 */
[----:B------:R-:W-:-:S05]  /*3640*/  DADD R26, R26, R28 ;  /* 0x000000001a1a7229 */ /* 0x000fca000000001c */
[----:B------:R-:W-:Y:S01]  /*3650*/  DFMA R24, R22, -UR4, R20 ;  /* 0x8000000416187c2b */ /* 0x000fe20008000014 */
[----:B------:R-:W-:Y:S01]  /*3660*/  UMOV UR4, 0x3b39803f ;  /* 0x3b39803f00047882 */ /* 0x000fe20000000000 */
[----:B------:R-:W-:-:S06]  /*3670*/  UMOV UR5, 0x3c7abc9e ;  /* 0x3c7abc9e00057882 */ /* 0x000fcc0000000000 */
[----:B------:R-:W-:Y:S01]  /*3680*/  DFMA R24, R22, -UR4, R24 ;  /* 0x8000000416187c2b */ /* 0x000fe20008000018 */
[----:B------:R-:W-:Y:S01]  /*3690*/  UMOV UR4, 0x69ce2bdf ;  /* 0x69ce2bdf00047882 */ /* 0x000fe20000000000 */
[----:B------:R-:W-:Y:S01]  /*36a0*/  IMAD.MOV.U32 R22, RZ, RZ, -0x35dec16 ;  /* 0xfca213eaff167424 */ /* 0x000fe200078e00ff */
[----:B------:R-:W-:Y:S01]  /*36b0*/  UMOV UR5, 0x3e5ade15 ;  /* 0x3e5ade1500057882 */ /* 0x000fe20000000000 */
[----:B------:R-:W-:-:S06]  /*36c0*/  IMAD.MOV.U32 R23, RZ, RZ, 0x3e928af3 ;  /* 0x3e928af3ff177424 */ /* 0x000fcc00078e00ff */
[----:B------:R-:W-:Y:S01]  /*36d0*/  DFMA R22, R24, UR4, R22 ;  /* 0x0000000418167c2b */ /* 0x000fe20008000016 */
        /* <DEDUP_REMOVED lines=23> */
[----:B------:R-:W-:-:S08]  /*3850*/  DFMA R22, R24, R22, UR4 ;  /* 0x0000000418167e2b */ /* 0x000fd00008000016 */
[----:B------:R-:W-:-:S08]  /*3860*/  DFMA R22, R24, R22, 1 ;  /* 0x3ff000001816742b */ /* 0x000fd00000000016 */
[----:B------:R-:W-:-:S10]  /*3870*/  DFMA R22, R24, R22, 1 ;  /* 0x3ff000001816742b */ /* 0x000fd40000000016 */
[----:B------:R-:W-:Y:S02]  /*3880*/  IMAD R25, R18, 0x100000, R23 ;  /* 0x0010000012197824 */ /* 0x000fe400078e0217 */
[----:B------:R-:W-:Y:S01]  /*3890*/  IMAD.MOV.U32 R24, RZ, RZ, R22 ;  /* 0x000000ffff187224 */ /* 0x000fe200078e0016 */
[----:B------:R-:W-:Y:S06]  /*38a0*/  @!P0 BRA `(.L_x_37) ;  /* 0x0000000000308947 */ /* 0x000fec0003800000 */
[----:B------:R-:W-:Y:S01]  /*38b0*/  FSETP.GEU.AND P1, PT, |R21|, 4.2275390625, PT ;  /* 0x408748001500780b */ /* 0x000fe20003f2e200 */
[C---:B------:R-:W-:Y:S02]  /*38c0*/  DADD R24, R20.reuse, +INF ;  /* 0x7ff0000014187429 */ /* 0x040fe40000000000 */
[----:B------:R-:W-:-:S08]  /*38d0*/  DSETP.GEU.AND P0, PT, R20, RZ, PT ;  /* 0x000000ff1400722a */ /* 0x000fd00003f0e000 */
[----:B------:R-:W-:Y:S02]  /*38e0*/  FSEL R24, R24, RZ, P0 ;  /* 0x000000ff18187208 */ /* 0x000fe40000000000 */
[----:B------:R-:W-:Y:S02]  /*38f0*/  @!P1 LEA.HI R19, R18, R18, RZ, 0x1 ;  /* 0x0000001212139211 */ /* 0x000fe400078f08ff */
[----:B------:R-:W-:Y:S02]  /*3900*/  FSEL R25, R25, RZ, P0 ;  /* 0x000000ff19197208 */ /* 0x000fe40000000000 */
[----:B------:R-:W-:-:S05]  /*3910*/  @!P1 SHF.R.S32.HI R19, RZ, 0x1, R19 ;  /* 0x00000001ff139819 */ /* 0x000fca0000011413 */
[----:B------:R-:W-:Y:S02]  /*3920*/  @!P1 IMAD.IADD R18, R18, 0x1, -R19 ;  /* 0x0000000112129824 */ /* 0x000fe400078e0a13 */
[----:B------:R-:W-:-:S03]  /*3930*/  @!P1 IMAD R23, R19, 0x100000, R23 ;  /* 0x0010000013179824 */ /* 0x000fc600078e0217 */
[----:B------:R-:W-:Y:S01]  /*3940*/  @!P1 LEA R19, R18, 0x3ff00000, 0x14 ;  /* 0x3ff0000012139811 */ /* 0x000fe200078ea0ff */
[----:B------:R-:W-:-:S06]  /*3950*/  @!P1 IMAD.MOV.U32 R18, RZ, RZ, RZ ;  /* 0x000000ffff129224 */ /* 0x000fcc00078e00ff */
[----:B------:R-:W-:-:S11]  /*3960*/  @!P1 DMUL R24, R22, R18 ;  /* 0x0000001216189228 */ /* 0x000fd60000000000 */
.L_x_37:
[----:B------:R-:W-:Y:S01]  /*3970*/  DFMA R26, R26, R24, R24 ;  /* 0x000000181a1a722b */ /* 0x000fe20000000018 */
[----:B------:R-:W-:Y:S01]  /*3980*/  IMAD.MOV.U32 R18, RZ, RZ, R0 ;  /* 0x000000ffff127224 */ /* 0x000fe200078e0000 */
[----:B------:R-:W-:Y:S01]  /*3990*/  DSETP.NEU.AND P0, PT, |R24|, +INF , PT ;  /* 0x7ff000001800742a */ /* 0x000fe20003f0d200 */
[----:B------:R-:W-:-:S07]  /*39a0*/  IMAD.MOV.U32 R19, RZ, RZ, 0x0 ;  /* 0x00000000ff137424 */ /* 0x000fce00078e00ff */
[----:B------:R-:W-:Y:S02]  /*39b0*/  FSEL R20, R24, R26, !P0 ;  /* 0x0000001a18147208 */ /* 0x000fe40004000000 */
[----:B------:R-:W-:Y:S01]  /*39c0*/  FSEL R24, R25, R27, !P0 ;  /* 0x0000001b19187208 */ /* 0x000fe20004000000 */
[----:B------:R-:W-:Y:S06]  /*39d0*/  RET.REL.NODEC R18 `(_Z21MatVectMultiplicationPKfS0_S0_S0_S0_iiPf) ;  /* 0xffffffc412887950 */ /* 0x000fec0003c3ffff */
.L_x_38:
[----:B------:R-:W-:-:S00]  /*39e0*/  BRA `(.L_x_38) ;  /* 0xfffffffc00fc7947 */ /* 0x000fc0000383ffff */
[----:B------:R-:W-:-:S00]  /*39f0*/  NOP ;  /* 0x0000000000007918 */ /* 0x000fc00000000000 */
        /* <DEDUP_REMOVED lines=8> */
.L_x_40:


//--------------------- .nv.shared.reserved.0     --------------------------
	.section	.nv.shared.reserved.0,"aw",@nobits
	.weak		__nv_reservedSMEM_offset_0_alias
	.size		__nv_reservedSMEM_offset_0_alias, 0, 64
	.other		__nv_reservedSMEM_offset_0_alias,@"STO_CUDA_RESERVED_SHARED STV_DEFAULT"
__nv_reservedSMEM_offset_0_alias:
	.zero		0
	.zero		64


//--------------------- .nv.constant0._Z21MatVectMultiplicationPKfS0_S0_S0_S0_iiPf --------------------------
	.section	.nv.constant0._Z21MatVectMultiplicationPKfS0_S0_S0_S0_iiPf,"a",@progbits
	.sectionflags	@""
	.align	4
.nv.constant0._Z21MatVectMultiplicationPKfS0_S0_S0_S0_iiPf:
	.zero		952


//--------------------- SYMBOLS --------------------------

	.type		.nv.reservedSmem.offset0,@object
	.size		.nv.reservedSmem.offset0,0x4
